	.target	sm_90a

	.elftype	@"ET_EXEC"


//--------------------- .note.nv.tkinfo           --------------------------
	.section	.note.nv.tkinfo,"",@"SHT_NOTE"
	.sectionflags	@"SHF_NOTE_NV_TKINFO"
	.tkinfo
        /*0018*/ 	.word	0x00000002
        /*0030*/ 	.string	""
        /*0030*/ 	.string	"ptxas"
        /*0030*/ 	.string	"Cuda compilation tools, release 13.0, V13.0.88"
        /*0030*/ 	.string	"Build cuda_13.0.r13.0/compiler.36424714_0"
        /*0030*/ 	.string	"-arch sm_90a -m 64 "



//--------------------- .note.nv.cuinfo           --------------------------
	.section	.note.nv.cuinfo,"",@"SHT_NOTE"
	.sectionflags	@"SHF_NOTE_NV_CUINFO"
        /*0018*/ 	.short	0x0002
        /*001a*/ 	.short	0x005a
        /*001c*/ 	.short	0x0082
	.zero		2


//--------------------- .nv.info                  --------------------------
	.section	.nv.info,"",@"SHT_CUDA_INFO"
	.align	4


	//----- nvinfo : EIATTR_REGCOUNT
	.align		4
        /*0000*/ 	.byte	0x04, 0x2f
        /*0002*/ 	.short	(.L_15 - .L_14)
	.align		4
.L_14:
        /*0004*/ 	.word	index@(_ZN7cutlass13device_kernelINS_4gemm6kernel13GemmUniversalIN4cute5tupleIJiiiiEEENS1_10collective13CollectiveMmaINS1_34MainloopSm90TmaGmmaWarpSpecializedILi45ENS5_IJNS4_1CILi2EEENSA_ILi1EEESC_EEENS1_32KernelTmaWarpSpecializedPingpongEEENS5_IJNSA_ILi64EEENSA_ILi16EEENSA_ILi32EEEEEENS_6half_tENS5_IJlSC_lEEESK_SL_NS4_8TiledMMAINS4_8MMA_AtomIJNS4_4SM904GMMA25MMA_64x16x16_F32F16F16_SSILNSP_5MajorE0ELSR_0ELNSP_7ScaleInE1ELSS_1EEEEEENS4_6LayoutINS5_IJSC_SC_SC_EEENS5_IJNSA_ILi0EEESX_SX_EEEEENS5_IJNS4_10UnderscoreES10_S10_EEEEENS4_13SM90_TMA_LOADENS4_14ComposedLayoutINS4_7SwizzleILi2ELi4ELi3EEENS4_18smem_ptr_flag_bitsILi16EEENSV_INS5_IJNSA_ILi8EEESI_EEENS5_IJSI_SC_EEEEEEEvNS4_8identityENS4_23SM90_TMA_LOAD_MULTICASTES1D_vS1E_EENS_8epilogue10collective6detail29Sm90TmaWarpSpecializedAdapterINS1I_15DefaultEpilogueISK_SL_SL_NS1H_6thread17LinearCombinationISK_Li1EffLNS1M_9ScaleType4KindE0ELNS_15FloatRoundStyleE2ESK_EENS1_15EpilogueDefaultEEEEEvvEEEEvNT_6ParamsE)
        /*0008*/ 	.word	0x000000a8


	//----- nvinfo : EIATTR_FRAME_SIZE
	.align		4
.L_15:
        /*000c*/ 	.byte	0x04, 0x11
        /*000e*/ 	.short	(.L_17 - .L_16)
	.align		4
.L_16:
        /*0010*/ 	.word	index@(_ZN7cutlass13device_kernelINS_4gemm6kernel13GemmUniversalIN4cute5tupleIJiiiiEEENS1_10collective13CollectiveMmaINS1_34MainloopSm90TmaGmmaWarpSpecializedILi45ENS5_IJNS4_1CILi2EEENSA_ILi1EEESC_EEENS1_32KernelTmaWarpSpecializedPingpongEEENS5_IJNSA_ILi64EEENSA_ILi16EEENSA_ILi32EEEEEENS_6half_tENS5_IJlSC_lEEESK_SL_NS4_8TiledMMAINS4_8MMA_AtomIJNS4_4SM904GMMA25MMA_64x16x16_F32F16F16_SSILNSP_5MajorE0ELSR_0ELNSP_7ScaleInE1ELSS_1EEEEEENS4_6LayoutINS5_IJSC_SC_SC_EEENS5_IJNSA_ILi0EEESX_SX_EEEEENS5_IJNS4_10UnderscoreES10_S10_EEEEENS4_13SM90_TMA_LOADENS4_14ComposedLayoutINS4_7SwizzleILi2ELi4ELi3EEENS4_18smem_ptr_flag_bitsILi16EEENSV_INS5_IJNSA_ILi8EEESI_EEENS5_IJSI_SC_EEEEEEEvNS4_8identityENS4_23SM90_TMA_LOAD_MULTICASTES1D_vS1E_EENS_8epilogue10collective6detail29Sm90TmaWarpSpecializedAdapterINS1I_15DefaultEpilogueISK_SL_SL_NS1H_6thread17LinearCombinationISK_Li1EffLNS1M_9ScaleType4KindE0ELNS_15FloatRoundStyleE2ESK_EENS1_15EpilogueDefaultEEEEEvvEEEEvNT_6ParamsE)
        /*0014*/ 	.word	0x00000000


	//----- nvinfo : EIATTR_MIN_STACK_SIZE
	.align		4
.L_17:
        /*0018*/ 	.byte	0x04, 0x12
        /*001a*/ 	.short	(.L_19 - .L_18)
	.align		4
.L_18:
        /*001c*/ 	.word	index@(_ZN7cutlass13device_kernelINS_4gemm6kernel13GemmUniversalIN4cute5tupleIJiiiiEEENS1_10collective13CollectiveMmaINS1_34MainloopSm90TmaGmmaWarpSpecializedILi45ENS5_IJNS4_1CILi2EEENSA_ILi1EEESC_EEENS1_32KernelTmaWarpSpecializedPingpongEEENS5_IJNSA_ILi64EEENSA_ILi16EEENSA_ILi32EEEEEENS_6half_tENS5_IJlSC_lEEESK_SL_NS4_8TiledMMAINS4_8MMA_AtomIJNS4_4SM904GMMA25MMA_64x16x16_F32F16F16_SSILNSP_5MajorE0ELSR_0ELNSP_7ScaleInE1ELSS_1EEEEEENS4_6LayoutINS5_IJSC_SC_SC_EEENS5_IJNSA_ILi0EEESX_SX_EEEEENS5_IJNS4_10UnderscoreES10_S10_EEEEENS4_13SM90_TMA_LOADENS4_14ComposedLayoutINS4_7SwizzleILi2ELi4ELi3EEENS4_18smem_ptr_flag_bitsILi16EEENSV_INS5_IJNSA_ILi8EEESI_EEENS5_IJSI_SC_EEEEEEEvNS4_8identityENS4_23SM90_TMA_LOAD_MULTICASTES1D_vS1E_EENS_8epilogue10collective6detail29Sm90TmaWarpSpecializedAdapterINS1I_15DefaultEpilogueISK_SL_SL_NS1H_6thread17LinearCombinationISK_Li1EffLNS1M_9ScaleType4KindE0ELNS_15FloatRoundStyleE2ESK_EENS1_15EpilogueDefaultEEEEEvvEEEEvNT_6ParamsE)
        /*0020*/ 	.word	0x00000000
.L_19:


//--------------------- .nv.compat                --------------------------
	.section	.nv.compat,"",@"SHT_CUDA_COMPAT_INFO"
	.align	4
        /*0000*/ 	.byte	0x02, 0x09, 0x01, 0x00, 0x02, 0x02, 0x04, 0x00, 0x02, 0x05, 0x05, 0x00, 0x03, 0x07, 0x01, 0x01
        /*0010*/ 	.byte	0x02, 0x03, 0x01, 0x00, 0x02, 0x06, 0x01, 0x00, 0x04, 0x0b, 0x08, 0x00, 0x00, 0x00, 0x00, 0x00
        /*0020*/ 	.byte	0x00, 0x00, 0x00, 0x00


//--------------------- .nv.info._ZN7cutlass13device_kernelINS_4gemm6kernel13GemmUniversalIN4cute5tupleIJiiiiEEENS1_10collective13CollectiveMmaINS1_34MainloopSm90TmaGmmaWarpSpecializedILi45ENS5_IJNS4_1CILi2EEENSA_ILi1EEESC_EEENS1_32KernelTmaWarpSpecializedPingpongEEENS5_IJNSA_ILi64EEENSA_ILi16EEENSA_ILi32EEEEEENS_6half_tENS5_IJlSC_lEEESK_SL_NS4_8TiledMMAINS4_8MMA_AtomIJNS4_4SM904GMMA25MMA_64x16x16_F32F16F16_SSILNSP_5MajorE0ELSR_0ELNSP_7ScaleInE1ELSS_1EEEEEENS4_6LayoutINS5_IJSC_SC_SC_EEENS5_IJNSA_ILi0EEESX_SX_EEEEENS5_IJNS4_10UnderscoreES10_S10_EEEEENS4_13SM90_TMA_LOADENS4_14ComposedLayoutINS4_7SwizzleILi2ELi4ELi3EEENS4_18smem_ptr_flag_bitsILi16EEENSV_INS5_IJNSA_ILi8EEESI_EEENS5_IJSI_SC_EEEEEEEvNS4_8identityENS4_23SM90_TMA_LOAD_MULTICASTES1D_vS1E_EENS_8epilogue10collective6detail29Sm90TmaWarpSpecializedAdapterINS1I_15DefaultEpilogueISK_SL_SL_NS1H_6thread17LinearCombinationISK_Li1EffLNS1M_9ScaleType4KindE0ELNS_15FloatRoundStyleE2ESK_EENS1_15EpilogueDefaultEEEEEvvEEEEvNT_6ParamsE --------------------------
	.section	.nv.info._ZN7cutlass13device_kernelINS_4gemm6kernel13GemmUniversalIN4cute5tupleIJiiiiEEENS1_10collective13CollectiveMmaINS1_34MainloopSm90TmaGmmaWarpSpecializedILi45ENS5_IJNS4_1CILi2EEENSA_ILi1EEESC_EEENS1_32KernelTmaWarpSpecializedPingpongEEENS5_IJNSA_ILi64EEENSA_ILi16EEENSA_ILi32EEEEEENS_6half_tENS5_IJlSC_lEEESK_SL_NS4_8TiledMMAINS4_8MMA_AtomIJNS4_4SM904GMMA25MMA_64x16x16_F32F16F16_SSILNSP_5MajorE0ELSR_0ELNSP_7ScaleInE1ELSS_1EEEEEENS4_6LayoutINS5_IJSC_SC_SC_EEENS5_IJNSA_ILi0EEESX_SX_EEEEENS5_IJNS4_10UnderscoreES10_S10_EEEEENS4_13SM90_TMA_LOADENS4_14ComposedLayoutINS4_7SwizzleILi2ELi4ELi3EEENS4_18smem_ptr_flag_bitsILi16EEENSV_INS5_IJNSA_ILi8EEESI_EEENS5_IJSI_SC_EEEEEEEvNS4_8identityENS4_23SM90_TMA_LOAD_MULTICASTES1D_vS1E_EENS_8epilogue10collective6detail29Sm90TmaWarpSpecializedAdapterINS1I_15DefaultEpilogueISK_SL_SL_NS1H_6thread17LinearCombinationISK_Li1EffLNS1M_9ScaleType4KindE0ELNS_15FloatRoundStyleE2ESK_EENS1_15EpilogueDefaultEEEEEvvEEEEvNT_6ParamsE,"",@"SHT_CUDA_INFO"
	.sectionflags	@""
	.align	4


	//----- nvinfo : EIATTR_CUDA_API_VERSION
	.align		4
        /*0000*/ 	.byte	0x04, 0x37
        /*0002*/ 	.short	(.L_21 - .L_20)
.L_20:
        /*0004*/ 	.word	0x00000082


	//----- nvinfo : EIATTR_KPARAM_INFO
	.align		4
.L_21:
        /*0008*/ 	.byte	0x04, 0x17
        /*000a*/ 	.short	(.L_23 - .L_22)
.L_22:
        /*000c*/ 	.word	0x00000000
        /*0010*/ 	.short	0x0000
        /*0012*/ 	.short	0x0070
        /*0014*/ 	.byte	0x00, 0xf0, 0x01, 0x10


	//----- nvinfo : EIATTR_SPARSE_MMA_MASK
	.align		4
.L_23:
        /*0018*/ 	.byte	0x03, 0x50
        /*001a*/ 	.short	0x0000


	//----- nvinfo : EIATTR_MAXREG_COUNT
	.align		4
        /*001c*/ 	.byte	0x03, 0x1b
        /*001e*/ 	.short	0x00a8


	//----- nvinfo : EIATTR_NUM_BARRIERS
	.align		4
        /*0020*/ 	.byte	0x02, 0x4c
        /*0022*/ 	.byte	0x01
	.zero		1


	//----- nvinfo : EIATTR_EXTERNS
	.align		4
        /*0024*/ 	.byte	0x04, 0x0f
        /*0026*/ 	.short	(.L_25 - .L_24)


	//   ....[0]....
	.align		4
.L_24:
        /*0028*/ 	.word	index@(__assertfail)


	//----- nvinfo : EIATTR_MERCURY_ISA_VERSION
	.align		4
.L_25:
        /*002c*/ 	.byte	0x03, 0x5f
        /*002e*/ 	.short	0x0101


	//----- nvinfo : EIATTR_INT_WARP_WIDE_INSTR_OFFSETS
	.align		4
        /*0030*/ 	.byte	0x04, 0x31
        /*0032*/ 	.short	(.L_27 - .L_26)


	//   ....[0]....
.L_26:
        /*0034*/ 	.word	0x00000a40


	//   ....[1]....
        /*0038*/ 	.word	0x00000a80


	//   ....[2]....
        /*003c*/ 	.word	0x00000ae0


	//   ....[3]....
        /*0040*/ 	.word	0x00000b10


	//   ....[4]....
        /*0044*/ 	.word	0x00000c20


	//   ....[5]....
        /*0048*/ 	.word	0x00000ca0


	//   ....[6]....
        /*004c*/ 	.word	0x00000cb0


	//   ....[7]....
        /*0050*/ 	.word	0x00000d10


	//----- nvinfo : EIATTR_COOP_GROUP_MASK_REGIDS
	.align		4
.L_27:
        /*0054*/ 	.byte	0x04, 0x29
        /*0056*/ 	.short	(.L_29 - .L_28)


	//   ....[0]....
.L_28:
        /*0058*/ 	.word	0xffffffff


	//   ....[1]....
        /*005c*/ 	.word	0xffffffff


	//   ....[2]....
        /*0060*/ 	.word	0xffffffff


	//   ....[3]....
        /*0064*/ 	.word	0xffffffff


	//   ....[4]....
        /*0068*/ 	.word	0xffffffff


	//   ....[5]....
        /*006c*/ 	.word	0xffffffff


	//   ....[6]....
        /*0070*/ 	.word	0xffffffff


	//----- nvinfo : EIATTR_COOP_GROUP_INSTR_OFFSETS
	.align		4
.L_29:
        /*0074*/ 	.byte	0x04, 0x28
        /*0076*/ 	.short	(.L_31 - .L_30)


	//   ....[0]....
.L_30:
        /*0078*/ 	.word	0x00000060


	//   ....[1]....
        /*007c*/ 	.word	0x00000070


	//   ....[2]....
        /*0080*/ 	.word	0x00000130


	//   ....[3]....
        /*0084*/ 	.word	0x00000810


	//   ....[4]....
        /*0088*/ 	.word	0x00000850


	//   ....[5]....
        /*008c*/ 	.word	0x000008e0


	//   ....[6]....
        /*0090*/ 	.word	0x00000ea0


	//----- nvinfo : EIATTR_REG_RECONFIG
	.align		4
.L_31:
        /*0094*/ 	.byte	0x01, 0x54
	.zero		2


	//----- nvinfo : EIATTR_SYSCALL_OFFSETS
	.align		4
        /*0098*/ 	.byte	0x04, 0x46
        /*009a*/ 	.short	(.L_33 - .L_32)


	//   ....[0]....
.L_32:
        /*009c*/ 	.word	0x00001ec0


	//----- nvinfo : EIATTR_MBARRIER_INSTR_OFFSETS
	.align		4
.L_33:
        /*00a0*/ 	.byte	0x04, 0x39
        /*00a2*/ 	.short	(.L_35 - .L_34)


	//   ....[0]....
.L_34:
        /*00a4*/ 	.word	0x00000250
        /*00a8*/ 	.word	0x000000ff
        /*00ac*/ 	.word	0x00000000
        /*00b0*/ 	.short	0x0100
        /*00b2*/ 	.byte	0x08
	.zero		1


	//   ....[1]....
        /*00b4*/ 	.word	0x00000260
        /*00b8*/ 	.word	0x000000ff
        /*00bc*/ 	.word	0x00000168
        /*00c0*/ 	.short	0x0100
        /*00c2*/ 	.byte	0x08
	.zero		1


	//   ....[2]....
        /*00c4*/ 	.word	0x00000270
        /*00c8*/ 	.word	0x000000ff
        /*00cc*/ 	.word	0x00000008
        /*00d0*/ 	.short	0x0100
        /*00d2*/ 	.byte	0x08
	.zero		1


	//   ....[3]....
        /*00d4*/ 	.word	0x00000280
        /*00d8*/ 	.word	0x000000ff
        /*00dc*/ 	.word	0x00000170
        /*00e0*/ 	.short	0x0100
        /*00e2*/ 	.byte	0x08
	.zero		1


	//   ....[4]....
        /*00e4*/ 	.word	0x00000290
        /*00e8*/ 	.word	0x000000ff
        /*00ec*/ 	.word	0x00000010
        /*00f0*/ 	.short	0x0100
        /*00f2*/ 	.byte	0x08
	.zero		1


	//   ....[5]....
        /*00f4*/ 	.word	0x000002a0
        /*00f8*/ 	.word	0x000000ff
        /*00fc*/ 	.word	0x00000178
        /*0100*/ 	.short	0x0100
        /*0102*/ 	.byte	0x08
	.zero		1


	//   ....[6]....
        /*0104*/ 	.word	0x000002b0
        /*0108*/ 	.word	0x000000ff
        /*010c*/ 	.word	0x00000018
        /*0110*/ 	.short	0x0100
        /*0112*/ 	.byte	0x08
	.zero		1


	//   ....[7]....
        /*0114*/ 	.word	0x000002c0
        /*0118*/ 	.word	0x000000ff
        /*011c*/ 	.word	0x00000180
        /*0120*/ 	.short	0x0100
        /*0122*/ 	.byte	0x08
	.zero		1


	//   ....[8]....
        /*0124*/ 	.word	0x000002d0
        /*0128*/ 	.word	0x000000ff
        /*012c*/ 	.word	0x00000020
        /*0130*/ 	.short	0x0100
        /*0132*/ 	.byte	0x08
	.zero		1


	//   ....[9]....
        /*0134*/ 	.word	0x000002e0
        /*0138*/ 	.word	0x000000ff
        /*013c*/ 	.word	0x00000188
        /*0140*/ 	.short	0x0100
        /*0142*/ 	.byte	0x08
	.zero		1


	//   ....[10]....
        /*0144*/ 	.word	0x000002f0
        /*0148*/ 	.word	0x000000ff
        /*014c*/ 	.word	0x00000028
        /*0150*/ 	.short	0x0100
        /*0152*/ 	.byte	0x08
	.zero		1


	//   ....[11]....
        /*0154*/ 	.word	0x00000300
        /*0158*/ 	.word	0x000000ff
        /*015c*/ 	.word	0x00000190
        /*0160*/ 	.short	0x0100
        /*0162*/ 	.byte	0x08
	.zero		1


	//   ....[12]....
        /*0164*/ 	.word	0x00000310
        /*0168*/ 	.word	0x000000ff
        /*016c*/ 	.word	0x00000030
        /*0170*/ 	.short	0x0100
        /*0172*/ 	.byte	0x08
	.zero		1


	//   ....[13]....
        /*0174*/ 	.word	0x00000320
        /*0178*/ 	.word	0x000000ff
        /*017c*/ 	.word	0x00000198
        /*0180*/ 	.short	0x0100
        /*0182*/ 	.byte	0x08
	.zero		1


	//   ....[14]....
        /*0184*/ 	.word	0x00000330
        /*0188*/ 	.word	0x000000ff
        /*018c*/ 	.word	0x00000038
        /*0190*/ 	.short	0x0100
        /*0192*/ 	.byte	0x08
	.zero		1


	//   ....[15]....
        /*0194*/ 	.word	0x00000340
        /*0198*/ 	.word	0x000000ff
        /*019c*/ 	.word	0x000001a0
        /*01a0*/ 	.short	0x0100
        /*01a2*/ 	.byte	0x08
	.zero		1


	//   ....[16]....
        /*01a4*/ 	.word	0x00000350
        /*01a8*/ 	.word	0x000000ff
        /*01ac*/ 	.word	0x00000040
        /*01b0*/ 	.short	0x0100
        /*01b2*/ 	.byte	0x08
	.zero		1


	//   ....[17]....
        /*01b4*/ 	.word	0x00000360
        /*01b8*/ 	.word	0x000000ff
        /*01bc*/ 	.word	0x000001a8
        /*01c0*/ 	.short	0x0100
        /*01c2*/ 	.byte	0x08
	.zero		1


	//   ....[18]....
        /*01c4*/ 	.word	0x00000370
        /*01c8*/ 	.word	0x000000ff
        /*01cc*/ 	.word	0x00000048
        /*01d0*/ 	.short	0x0100
        /*01d2*/ 	.byte	0x08
	.zero		1


	//   ....[19]....
        /*01d4*/ 	.word	0x00000380
        /*01d8*/ 	.word	0x000000ff
        /*01dc*/ 	.word	0x000001b0
        /*01e0*/ 	.short	0x0100
        /*01e2*/ 	.byte	0x08
	.zero		1


	//   ....[20]....
        /*01e4*/ 	.word	0x00000390
        /*01e8*/ 	.word	0x000000ff
        /*01ec*/ 	.word	0x00000050
        /*01f0*/ 	.short	0x0100
        /*01f2*/ 	.byte	0x08
	.zero		1


	//   ....[21]....
        /*01f4*/ 	.word	0x000003a0
        /*01f8*/ 	.word	0x000000ff
        /*01fc*/ 	.word	0x000001b8
        /*0200*/ 	.short	0x0100
        /*0202*/ 	.byte	0x08
	.zero		1


	//   ....[22]....
        /*0204*/ 	.word	0x000003b0
        /*0208*/ 	.word	0x000000ff
        /*020c*/ 	.word	0x00000058
        /*0210*/ 	.short	0x0100
        /*0212*/ 	.byte	0x08
	.zero		1


	//   ....[23]....
        /*0214*/ 	.word	0x000003c0
        /*0218*/ 	.word	0x000000ff
        /*021c*/ 	.word	0x000001c0
        /*0220*/ 	.short	0x0100
        /*0222*/ 	.byte	0x08
	.zero		1


	//   ....[24]....
        /*0224*/ 	.word	0x000003d0
        /*0228*/ 	.word	0x000000ff
        /*022c*/ 	.word	0x00000060
        /*0230*/ 	.short	0x0100
        /*0232*/ 	.byte	0x08
	.zero		1


	//   ....[25]....
        /*0234*/ 	.word	0x000003e0
        /*0238*/ 	.word	0x000000ff
        /*023c*/ 	.word	0x000001c8
        /*0240*/ 	.short	0x0100
        /*0242*/ 	.byte	0x08
	.zero		1


	//   ....[26]....
        /*0244*/ 	.word	0x000003f0
        /*0248*/ 	.word	0x000000ff
        /*024c*/ 	.word	0x00000068
        /*0250*/ 	.short	0x0100
        /*0252*/ 	.byte	0x08
	.zero		1


	//   ....[27]....
        /*0254*/ 	.word	0x00000400
        /*0258*/ 	.word	0x000000ff
        /*025c*/ 	.word	0x000001d0
        /*0260*/ 	.short	0x0100
        /*0262*/ 	.byte	0x08
	.zero		1


	//   ....[28]....
        /*0264*/ 	.word	0x00000410
        /*0268*/ 	.word	0x000000ff
        /*026c*/ 	.word	0x00000070
        /*0270*/ 	.short	0x0100
        /*0272*/ 	.byte	0x08
	.zero		1


	//   ....[29]....
        /*0274*/ 	.word	0x00000420
        /*0278*/ 	.word	0x000000ff
        /*027c*/ 	.word	0x000001d8
        /*0280*/ 	.short	0x0100
        /*0282*/ 	.byte	0x08
	.zero		1


	//   ....[30]....
        /*0284*/ 	.word	0x00000430
        /*0288*/ 	.word	0x000000ff
        /*028c*/ 	.word	0x00000078
        /*0290*/ 	.short	0x0100
        /*0292*/ 	.byte	0x08
	.zero		1


	//   ....[31]....
        /*0294*/ 	.word	0x00000440
        /*0298*/ 	.word	0x000000ff
        /*029c*/ 	.word	0x000001e0
        /*02a0*/ 	.short	0x0100
        /*02a2*/ 	.byte	0x08
	.zero		1


	//   ....[32]....
        /*02a4*/ 	.word	0x00000450
        /*02a8*/ 	.word	0x000000ff
        /*02ac*/ 	.word	0x00000080
        /*02b0*/ 	.short	0x0100
        /*02b2*/ 	.byte	0x08
	.zero		1


	//   ....[33]....
        /*02b4*/ 	.word	0x00000460
        /*02b8*/ 	.word	0x000000ff
        /*02bc*/ 	.word	0x000001e8
        /*02c0*/ 	.short	0x0100
        /*02c2*/ 	.byte	0x08
	.zero		1


	//   ....[34]....
        /*02c4*/ 	.word	0x00000470
        /*02c8*/ 	.word	0x000000ff
        /*02cc*/ 	.word	0x00000088
        /*02d0*/ 	.short	0x0100
        /*02d2*/ 	.byte	0x08
	.zero		1


	//   ....[35]....
        /*02d4*/ 	.word	0x00000480
        /*02d8*/ 	.word	0x000000ff
        /*02dc*/ 	.word	0x000001f0
        /*02e0*/ 	.short	0x0100
        /*02e2*/ 	.byte	0x08
	.zero		1


	//   ....[36]....
        /*02e4*/ 	.word	0x00000490
        /*02e8*/ 	.word	0x000000ff
        /*02ec*/ 	.word	0x00000090
        /*02f0*/ 	.short	0x0100
        /*02f2*/ 	.byte	0x08
	.zero		1


	//   ....[37]....
        /*02f4*/ 	.word	0x000004a0
        /*02f8*/ 	.word	0x000000ff
        /*02fc*/ 	.word	0x000001f8
        /*0300*/ 	.short	0x0100
        /*0302*/ 	.byte	0x08
	.zero		1


	//   ....[38]....
        /*0304*/ 	.word	0x000004b0
        /*0308*/ 	.word	0x000000ff
        /*030c*/ 	.word	0x00000098
        /*0310*/ 	.short	0x0100
        /*0312*/ 	.byte	0x08
	.zero		1


	//   ....[39]....
        /*0314*/ 	.word	0x000004c0
        /*0318*/ 	.word	0x000000ff
        /*031c*/ 	.word	0x00000200
        /*0320*/ 	.short	0x0100
        /*0322*/ 	.byte	0x08
	.zero		1


	//   ....[40]....
        /*0324*/ 	.word	0x000004d0
        /*0328*/ 	.word	0x000000ff
        /*032c*/ 	.word	0x000000a0
        /*0330*/ 	.short	0x0100
        /*0332*/ 	.byte	0x08
	.zero		1


	//   ....[41]....
        /*0334*/ 	.word	0x000004e0
        /*0338*/ 	.word	0x000000ff
        /*033c*/ 	.word	0x00000208
        /*0340*/ 	.short	0x0100
        /*0342*/ 	.byte	0x08
	.zero		1


	//   ....[42]....
        /*0344*/ 	.word	0x000004f0
        /*0348*/ 	.word	0x000000ff
        /*034c*/ 	.word	0x000000a8
        /*0350*/ 	.short	0x0100
        /*0352*/ 	.byte	0x08
	.zero		1


	//   ....[43]....
        /*0354*/ 	.word	0x00000500
        /*0358*/ 	.word	0x000000ff
        /*035c*/ 	.word	0x00000210
        /*0360*/ 	.short	0x0100
        /*0362*/ 	.byte	0x08
	.zero		1


	//   ....[44]....
        /*0364*/ 	.word	0x00000510
        /*0368*/ 	.word	0x000000ff
        /*036c*/ 	.word	0x000000b0
        /*0370*/ 	.short	0x0100
        /*0372*/ 	.byte	0x08
	.zero		1


	//   ....[45]....
        /*0374*/ 	.word	0x00000520
        /*0378*/ 	.word	0x000000ff
        /*037c*/ 	.word	0x00000218
        /*0380*/ 	.short	0x0100
        /*0382*/ 	.byte	0x08
	.zero		1


	//   ....[46]....
        /*0384*/ 	.word	0x00000530
        /*0388*/ 	.word	0x000000ff
        /*038c*/ 	.word	0x000000b8
        /*0390*/ 	.short	0x0100
        /*0392*/ 	.byte	0x08
	.zero		1


	//   ....[47]....
        /*0394*/ 	.word	0x00000540
        /*0398*/ 	.word	0x000000ff
        /*039c*/ 	.word	0x00000220
        /*03a0*/ 	.short	0x0100
        /*03a2*/ 	.byte	0x08
	.zero		1


	//   ....[48]....
        /*03a4*/ 	.word	0x00000550
        /*03a8*/ 	.word	0x000000ff
        /*03ac*/ 	.word	0x000000c0
        /*03b0*/ 	.short	0x0100
        /*03b2*/ 	.byte	0x08
	.zero		1


	//   ....[49]....
        /*03b4*/ 	.word	0x00000560
        /*03b8*/ 	.word	0x000000ff
        /*03bc*/ 	.word	0x00000228
        /*03c0*/ 	.short	0x0100
        /*03c2*/ 	.byte	0x08
	.zero		1


	//   ....[50]....
        /*03c4*/ 	.word	0x00000570
        /*03c8*/ 	.word	0x000000ff
        /*03cc*/ 	.word	0x000000c8
        /*03d0*/ 	.short	0x0100
        /*03d2*/ 	.byte	0x08
	.zero		1


	//   ....[51]....
        /*03d4*/ 	.word	0x00000580
        /*03d8*/ 	.word	0x000000ff
        /*03dc*/ 	.word	0x00000230
        /*03e0*/ 	.short	0x0100
        /*03e2*/ 	.byte	0x08
	.zero		1


	//   ....[52]....
        /*03e4*/ 	.word	0x00000590
        /*03e8*/ 	.word	0x000000ff
        /*03ec*/ 	.word	0x000000d0
        /*03f0*/ 	.short	0x0100
        /*03f2*/ 	.byte	0x08
	.zero		1


	//   ....[53]....
        /*03f4*/ 	.word	0x000005a0
        /*03f8*/ 	.word	0x000000ff
        /*03fc*/ 	.word	0x00000238
        /*0400*/ 	.short	0x0100
        /*0402*/ 	.byte	0x08
	.zero		1


	//   ....[54]....
        /*0404*/ 	.word	0x000005b0
        /*0408*/ 	.word	0x000000ff
        /*040c*/ 	.word	0x000000d8
        /*0410*/ 	.short	0x0100
        /*0412*/ 	.byte	0x08
	.zero		1


	//   ....[55]....
        /*0414*/ 	.word	0x000005c0
        /*0418*/ 	.word	0x000000ff
        /*041c*/ 	.word	0x00000240
        /*0420*/ 	.short	0x0100
        /*0422*/ 	.byte	0x08
	.zero		1


	//   ....[56]....
        /*0424*/ 	.word	0x000005d0
        /*0428*/ 	.word	0x000000ff
        /*042c*/ 	.word	0x000000e0
        /*0430*/ 	.short	0x0100
        /*0432*/ 	.byte	0x08
	.zero		1


	//   ....[57]....
        /*0434*/ 	.word	0x000005e0
        /*0438*/ 	.word	0x000000ff
        /*043c*/ 	.word	0x00000248
        /*0440*/ 	.short	0x0100
        /*0442*/ 	.byte	0x08
	.zero		1


	//   ....[58]....
        /*0444*/ 	.word	0x000005f0
        /*0448*/ 	.word	0x000000ff
        /*044c*/ 	.word	0x000000e8
        /*0450*/ 	.short	0x0100
        /*0452*/ 	.byte	0x08
	.zero		1


	//   ....[59]....
        /*0454*/ 	.word	0x00000600
        /*0458*/ 	.word	0x000000ff
        /*045c*/ 	.word	0x00000250
        /*0460*/ 	.short	0x0100
        /*0462*/ 	.byte	0x08
	.zero		1


	//   ....[60]....
        /*0464*/ 	.word	0x00000610
        /*0468*/ 	.word	0x000000ff
        /*046c*/ 	.word	0x000000f0
        /*0470*/ 	.short	0x0100
        /*0472*/ 	.byte	0x08
	.zero		1


	//   ....[61]....
        /*0474*/ 	.word	0x00000620
        /*0478*/ 	.word	0x000000ff
        /*047c*/ 	.word	0x00000258
        /*0480*/ 	.short	0x0100
        /*0482*/ 	.byte	0x08
	.zero		1


	//   ....[62]....
        /*0484*/ 	.word	0x00000630
        /*0488*/ 	.word	0x000000ff
        /*048c*/ 	.word	0x000000f8
        /*0490*/ 	.short	0x0100
        /*0492*/ 	.byte	0x08
	.zero		1


	//   ....[63]....
        /*0494*/ 	.word	0x00000640
        /*0498*/ 	.word	0x000000ff
        /*049c*/ 	.word	0x00000260
        /*04a0*/ 	.short	0x0100
        /*04a2*/ 	.byte	0x08
	.zero		1


	//   ....[64]....
        /*04a4*/ 	.word	0x00000650
        /*04a8*/ 	.word	0x000000ff
        /*04ac*/ 	.word	0x00000100
        /*04b0*/ 	.short	0x0100
        /*04b2*/ 	.byte	0x08
	.zero		1


	//   ....[65]....
        /*04b4*/ 	.word	0x00000660
        /*04b8*/ 	.word	0x000000ff
        /*04bc*/ 	.word	0x00000268
        /*04c0*/ 	.short	0x0100
        /*04c2*/ 	.byte	0x08
	.zero		1


	//   ....[66]....
        /*04c4*/ 	.word	0x00000670
        /*04c8*/ 	.word	0x000000ff
        /*04cc*/ 	.word	0x00000108
        /*04d0*/ 	.short	0x0100
        /*04d2*/ 	.byte	0x08
	.zero		1


	//   ....[67]....
        /*04d4*/ 	.word	0x00000680
        /*04d8*/ 	.word	0x000000ff
        /*04dc*/ 	.word	0x00000270
        /*04e0*/ 	.short	0x0100
        /*04e2*/ 	.byte	0x08
	.zero		1


	//   ....[68]....
        /*04e4*/ 	.word	0x00000690
        /*04e8*/ 	.word	0x000000ff
        /*04ec*/ 	.word	0x00000110
        /*04f0*/ 	.short	0x0100
        /*04f2*/ 	.byte	0x08
	.zero		1


	//   ....[69]....
        /*04f4*/ 	.word	0x000006a0
        /*04f8*/ 	.word	0x000000ff
        /*04fc*/ 	.word	0x00000278
        /*0500*/ 	.short	0x0100
        /*0502*/ 	.byte	0x08
	.zero		1


	//   ....[70]....
        /*0504*/ 	.word	0x000006b0
        /*0508*/ 	.word	0x000000ff
        /*050c*/ 	.word	0x00000118
        /*0510*/ 	.short	0x0100
        /*0512*/ 	.byte	0x08
	.zero		1


	//   ....[71]....
        /*0514*/ 	.word	0x000006c0
        /*0518*/ 	.word	0x000000ff
        /*051c*/ 	.word	0x00000280
        /*0520*/ 	.short	0x0100
        /*0522*/ 	.byte	0x08
	.zero		1


	//   ....[72]....
        /*0524*/ 	.word	0x000006d0
        /*0528*/ 	.word	0x000000ff
        /*052c*/ 	.word	0x00000120
        /*0530*/ 	.short	0x0100
        /*0532*/ 	.byte	0x08
	.zero		1


	//   ....[73]....
        /*0534*/ 	.word	0x000006e0
        /*0538*/ 	.word	0x000000ff
        /*053c*/ 	.word	0x00000288
        /*0540*/ 	.short	0x0100
        /*0542*/ 	.byte	0x08
	.zero		1


	//   ....[74]....
        /*0544*/ 	.word	0x000006f0
        /*0548*/ 	.word	0x000000ff
        /*054c*/ 	.word	0x00000128
        /*0550*/ 	.short	0x0100
        /*0552*/ 	.byte	0x08
	.zero		1


	//   ....[75]....
        /*0554*/ 	.word	0x00000700
        /*0558*/ 	.word	0x000000ff
        /*055c*/ 	.word	0x00000290
        /*0560*/ 	.short	0x0100
        /*0562*/ 	.byte	0x08
	.zero		1


	//   ....[76]....
        /*0564*/ 	.word	0x00000710
        /*0568*/ 	.word	0x000000ff
        /*056c*/ 	.word	0x00000130
        /*0570*/ 	.short	0x0100
        /*0572*/ 	.byte	0x08
	.zero		1


	//   ....[77]....
        /*0574*/ 	.word	0x00000720
        /*0578*/ 	.word	0x000000ff
        /*057c*/ 	.word	0x00000298
        /*0580*/ 	.short	0x0100
        /*0582*/ 	.byte	0x08
	.zero		1


	//   ....[78]....
        /*0584*/ 	.word	0x00000730
        /*0588*/ 	.word	0x000000ff
        /*058c*/ 	.word	0x00000138
        /*0590*/ 	.short	0x0100
        /*0592*/ 	.byte	0x08
	.zero		1


	//   ....[79]....
        /*0594*/ 	.word	0x00000740
        /*0598*/ 	.word	0x000000ff
        /*059c*/ 	.word	0x000002a0
        /*05a0*/ 	.short	0x0100
        /*05a2*/ 	.byte	0x08
	.zero		1


	//   ....[80]....
        /*05a4*/ 	.word	0x00000750
        /*05a8*/ 	.word	0x000000ff
        /*05ac*/ 	.word	0x00000140
        /*05b0*/ 	.short	0x0100
        /*05b2*/ 	.byte	0x08
	.zero		1


	//   ....[81]....
        /*05b4*/ 	.word	0x00000760
        /*05b8*/ 	.word	0x000000ff
        /*05bc*/ 	.word	0x000002a8
        /*05c0*/ 	.short	0x0100
        /*05c2*/ 	.byte	0x08
	.zero		1


	//   ....[82]....
        /*05c4*/ 	.word	0x00000770
        /*05c8*/ 	.word	0x000000ff
        /*05cc*/ 	.word	0x00000148
        /*05d0*/ 	.short	0x0100
        /*05d2*/ 	.byte	0x08
	.zero		1


	//   ....[83]....
        /*05d4*/ 	.word	0x00000780
        /*05d8*/ 	.word	0x000000ff
        /*05dc*/ 	.word	0x000002b0
        /*05e0*/ 	.short	0x0100
        /*05e2*/ 	.byte	0x08
	.zero		1


	//   ....[84]....
        /*05e4*/ 	.word	0x00000790
        /*05e8*/ 	.word	0x000000ff
        /*05ec*/ 	.word	0x00000150
        /*05f0*/ 	.short	0x0100
        /*05f2*/ 	.byte	0x08
	.zero		1


	//   ....[85]....
        /*05f4*/ 	.word	0x000007a0
        /*05f8*/ 	.word	0x000000ff
        /*05fc*/ 	.word	0x000002b8
        /*0600*/ 	.short	0x0100
        /*0602*/ 	.byte	0x08
	.zero		1


	//   ....[86]....
        /*0604*/ 	.word	0x000007b0
        /*0608*/ 	.word	0x000000ff
        /*060c*/ 	.word	0x00000158
        /*0610*/ 	.short	0x0100
        /*0612*/ 	.byte	0x08
	.zero		1


	//   ....[87]....
        /*0614*/ 	.word	0x000007c0
        /*0618*/ 	.word	0x000000ff
        /*061c*/ 	.word	0x000002c0
        /*0620*/ 	.short	0x0100
        /*0622*/ 	.byte	0x08
	.zero		1


	//   ....[88]....
        /*0624*/ 	.word	0x000007d0
        /*0628*/ 	.word	0x000000ff
        /*062c*/ 	.word	0x00000160
        /*0630*/ 	.short	0x0100
        /*0632*/ 	.byte	0x08
	.zero		1


	//   ....[89]....
        /*0634*/ 	.word	0x000007e0
        /*0638*/ 	.word	0x000000ff
        /*063c*/ 	.word	0x000002c8
        /*0640*/ 	.short	0x0100
        /*0642*/ 	.byte	0x08
	.zero		1


	//   ....[90]....
        /*0644*/ 	.word	0x00000d40
        /*0648*/ 	.word	0x000000ff
        /*064c*/ 	.word	0x00000300
        /*0650*/ 	.short	0x0100
        /*0652*/ 	.byte	0x08
	.zero		1


	//   ....[91]....
        /*0654*/ 	.word	0x00000de0
        /*0658*/ 	.word	0x000000ff
        /*065c*/ 	.word	0x00000308
        /*0660*/ 	.short	0x0100
        /*0662*/ 	.byte	0x08
	.zero		1


	//   ....[92]....
        /*0664*/ 	.word	0x00000e20
        /*0668*/ 	.word	0x000000ff
        /*066c*/ 	.word	0x000002e0
        /*0670*/ 	.short	0x0100
        /*0672*/ 	.byte	0x09
	.zero		1


	//   ....[93]....
        /*0674*/ 	.word	0x00000e30
        /*0678*/ 	.word	0x000000ff
        /*067c*/ 	.word	0x000002e8
        /*0680*/ 	.short	0x0100
        /*0682*/ 	.byte	0x09
	.zero		1


	//   ....[94]....
        /*0684*/ 	.word	0x00000e40
        /*0688*/ 	.word	0x000000ff
        /*068c*/ 	.word	0x000002f0
        /*0690*/ 	.short	0x0100
        /*0692*/ 	.byte	0x09
	.zero		1


	//   ....[95]....
        /*0694*/ 	.word	0x00000e50
        /*0698*/ 	.word	0x000000ff
        /*069c*/ 	.word	0x000002f8
        /*06a0*/ 	.short	0x0100
        /*06a2*/ 	.byte	0x09
	.zero		1


	//   ....[96]....
        /*06a4*/ 	.word	0x00001d80
        /*06a8*/ 	.word	0x000000ff
        /*06ac*/ 	.word	0xfffffff8
        /*06b0*/ 	.short	0x010a
        /*06b2*/ 	.byte	0x2b
	.zero		1


	//   ....[97]....
        /*06b4*/ 	.word	0x00001f40
        /*06b8*/ 	.word	0x00000003
        /*06bc*/ 	.word	0x00000000
        /*06c0*/ 	.short	0x010a
        /*06c2*/ 	.byte	0x3f
	.zero		1


	//   ....[98]....
        /*06c4*/ 	.word	0x00001f80
        /*06c8*/ 	.word	0x00000003
        /*06cc*/ 	.word	0x00000000
        /*06d0*/ 	.short	0x010a
        /*06d2*/ 	.byte	0x3f
	.zero		1


	//   ....[99]....
        /*06d4*/ 	.word	0x00002180
        /*06d8*/ 	.word	0x000000ff
        /*06dc*/ 	.word	0x00000000
        /*06e0*/ 	.short	0x010a
        /*06e2*/ 	.byte	0x04
	.zero		1


	//   ....[100]....
        /*06e4*/ 	.word	0x000021c0
        /*06e8*/ 	.word	0x000000ff
        /*06ec*/ 	.word	0x00000000
        /*06f0*/ 	.short	0x010a
        /*06f2*/ 	.byte	0x04
	.zero		1


	//   ....[101]....
        /*06f4*/ 	.word	0x00002320
        /*06f8*/ 	.word	0x00000004
        /*06fc*/ 	.word	0x00000000
        /*0700*/ 	.short	0x0101
        /*0702*/ 	.byte	0x3f
	.zero		1


	//   ....[102]....
        /*0704*/ 	.word	0x00002430
        /*0708*/ 	.word	0x00000003
        /*070c*/ 	.word	0x00000000
        /*0710*/ 	.short	0x0101
        /*0712*/ 	.byte	0x30
	.zero		1


	//   ....[103]....
        /*0714*/ 	.word	0x00002560
        /*0718*/ 	.word	0x00000000
        /*071c*/ 	.word	0x00000000
        /*0720*/ 	.short	0x0101
        /*0722*/ 	.byte	0x3f
	.zero		1


	//   ....[104]....
        /*0724*/ 	.word	0x000025e0
        /*0728*/ 	.word	0x000000ff
        /*072c*/ 	.word	0x00000008
        /*0730*/ 	.short	0x010a
        /*0732*/ 	.byte	0x2b
	.zero		1


	//   ....[105]....
        /*0734*/ 	.word	0x00003340
        /*0738*/ 	.word	0x00000000
        /*073c*/ 	.word	0x00000000
        /*0740*/ 	.short	0x0101
        /*0742*/ 	.byte	0x30
	.zero		1


	//   ....[106]....
        /*0744*/ 	.word	0x00003c90
        /*0748*/ 	.word	0x0000000d
        /*074c*/ 	.word	0x00000168
        /*0750*/ 	.short	0x010a
        /*0752*/ 	.byte	0x3f
	.zero		1


	//   ....[107]....
        /*0754*/ 	.word	0x000040b0
        /*0758*/ 	.word	0x0000000c
        /*075c*/ 	.word	0x00000308
        /*0760*/ 	.short	0x0101
        /*0762*/ 	.byte	0x3f
	.zero		1


	//   ....[108]....
        /*0764*/ 	.word	0x000047d0
        /*0768*/ 	.word	0x00000005
        /*076c*/ 	.word	0x00000000
        /*0770*/ 	.short	0x010a
        /*0772*/ 	.byte	0x3f
	.zero		1


	//   ....[109]....
        /*0774*/ 	.word	0x00004850
        /*0778*/ 	.word	0x00000009
        /*077c*/ 	.word	0x00000000
        /*0780*/ 	.short	0x010a
        /*0782*/ 	.byte	0x3f
	.zero		1


	//   ....[110]....
        /*0784*/ 	.word	0x000048e0
        /*0788*/ 	.word	0x00000008
        /*078c*/ 	.word	0x00000000
        /*0790*/ 	.short	0x010a
        /*0792*/ 	.byte	0x3f
	.zero		1


	//   ....[111]....
        /*0794*/ 	.word	0x00004970
        /*0798*/ 	.word	0x00000009
        /*079c*/ 	.word	0x00000000
        /*07a0*/ 	.short	0x010a
        /*07a2*/ 	.byte	0x3f
	.zero		1


	//   ....[112]....
        /*07a4*/ 	.word	0x00004a00
        /*07a8*/ 	.word	0x00000008
        /*07ac*/ 	.word	0x00000000
        /*07b0*/ 	.short	0x010a
        /*07b2*/ 	.byte	0x3f
	.zero		1


	//   ....[113]....
        /*07b4*/ 	.word	0x00004a90
        /*07b8*/ 	.word	0x00000009
        /*07bc*/ 	.word	0x00000000
        /*07c0*/ 	.short	0x010a
        /*07c2*/ 	.byte	0x3f
	.zero		1


	//   ....[114]....
        /*07c4*/ 	.word	0x00004b20
        /*07c8*/ 	.word	0x00000008
        /*07cc*/ 	.word	0x00000000
        /*07d0*/ 	.short	0x010a
        /*07d2*/ 	.byte	0x3f
	.zero		1


	//   ....[115]....
        /*07d4*/ 	.word	0x00004bb0
        /*07d8*/ 	.word	0x00000009
        /*07dc*/ 	.word	0x00000000
        /*07e0*/ 	.short	0x010a
        /*07e2*/ 	.byte	0x3f
	.zero		1


	//   ....[116]....
        /*07e4*/ 	.word	0x00004c40
        /*07e8*/ 	.word	0x00000008
        /*07ec*/ 	.word	0x00000000
        /*07f0*/ 	.short	0x010a
        /*07f2*/ 	.byte	0x3f
	.zero		1


	//   ....[117]....
        /*07f4*/ 	.word	0x00004cd0
        /*07f8*/ 	.word	0x00000009
        /*07fc*/ 	.word	0x00000000
        /*0800*/ 	.short	0x010a
        /*0802*/ 	.byte	0x3f
	.zero		1


	//   ....[118]....
        /*0804*/ 	.word	0x00004d60
        /*0808*/ 	.word	0x00000008
        /*080c*/ 	.word	0x00000000
        /*0810*/ 	.short	0x010a
        /*0812*/ 	.byte	0x3f
	.zero		1


	//   ....[119]....
        /*0814*/ 	.word	0x00004df0
        /*0818*/ 	.word	0x00000009
        /*081c*/ 	.word	0x00000000
        /*0820*/ 	.short	0x010a
        /*0822*/ 	.byte	0x3f
	.zero		1


	//   ....[120]....
        /*0824*/ 	.word	0x00004e80
        /*0828*/ 	.word	0x00000008
        /*082c*/ 	.word	0x00000000
        /*0830*/ 	.short	0x010a
        /*0832*/ 	.byte	0x3f
	.zero		1


	//   ....[121]....
        /*0834*/ 	.word	0x00004f10
        /*0838*/ 	.word	0x00000009
        /*083c*/ 	.word	0x00000000
        /*0840*/ 	.short	0x010a
        /*0842*/ 	.byte	0x3f
	.zero		1


	//   ....[122]....
        /*0844*/ 	.word	0x00004fa0
        /*0848*/ 	.word	0x00000008
        /*084c*/ 	.word	0x00000000
        /*0850*/ 	.short	0x010a
        /*0852*/ 	.byte	0x3f
	.zero		1


	//   ....[123]....
        /*0854*/ 	.word	0x00005030
        /*0858*/ 	.word	0x00000009
        /*085c*/ 	.word	0x00000000
        /*0860*/ 	.short	0x010a
        /*0862*/ 	.byte	0x3f
	.zero		1


	//   ....[124]....
        /*0864*/ 	.word	0x000050c0
        /*0868*/ 	.word	0x00000008
        /*086c*/ 	.word	0x00000000
        /*0870*/ 	.short	0x010a
        /*0872*/ 	.byte	0x3f
	.zero		1


	//   ....[125]....
        /*0874*/ 	.word	0x00005150
        /*0878*/ 	.word	0x00000009
        /*087c*/ 	.word	0x00000000
        /*0880*/ 	.short	0x010a
        /*0882*/ 	.byte	0x3f
	.zero		1


	//   ....[126]....
        /*0884*/ 	.word	0x000051e0
        /*0888*/ 	.word	0x00000008
        /*088c*/ 	.word	0x00000000
        /*0890*/ 	.short	0x010a
        /*0892*/ 	.byte	0x3f
	.zero		1


	//   ....[127]....
        /*0894*/ 	.word	0x00005270
        /*0898*/ 	.word	0x00000009
        /*089c*/ 	.word	0x00000000
        /*08a0*/ 	.short	0x010a
        /*08a2*/ 	.byte	0x3f
	.zero		1


	//   ....[128]....
        /*08a4*/ 	.word	0x00005300
        /*08a8*/ 	.word	0x00000008
        /*08ac*/ 	.word	0x00000000
        /*08b0*/ 	.short	0x010a
        /*08b2*/ 	.byte	0x3f
	.zero		1


	//   ....[129]....
        /*08b4*/ 	.word	0x00005390
        /*08b8*/ 	.word	0x00000009
        /*08bc*/ 	.word	0x00000000
        /*08c0*/ 	.short	0x010a
        /*08c2*/ 	.byte	0x3f
	.zero		1


	//   ....[130]....
        /*08c4*/ 	.word	0x00005420
        /*08c8*/ 	.word	0x00000008
        /*08cc*/ 	.word	0x00000000
        /*08d0*/ 	.short	0x010a
        /*08d2*/ 	.byte	0x3f
	.zero		1


	//   ....[131]....
        /*08d4*/ 	.word	0x000054b0
        /*08d8*/ 	.word	0x00000009
        /*08dc*/ 	.word	0x00000000
        /*08e0*/ 	.short	0x010a
        /*08e2*/ 	.byte	0x3f
	.zero		1


	//   ....[132]....
        /*08e4*/ 	.word	0x00005540
        /*08e8*/ 	.word	0x00000008
        /*08ec*/ 	.word	0x00000000
        /*08f0*/ 	.short	0x010a
        /*08f2*/ 	.byte	0x3f
	.zero		1


	//   ....[133]....
        /*08f4*/ 	.word	0x000055d0
        /*08f8*/ 	.word	0x00000009
        /*08fc*/ 	.word	0x00000000
        /*0900*/ 	.short	0x010a
        /*0902*/ 	.byte	0x3f
	.zero		1


	//   ....[134]....
        /*0904*/ 	.word	0x00005660
        /*0908*/ 	.word	0x00000008
        /*090c*/ 	.word	0x00000000
        /*0910*/ 	.short	0x010a
        /*0912*/ 	.byte	0x3f
	.zero		1


	//   ....[135]....
        /*0914*/ 	.word	0x000056f0
        /*0918*/ 	.word	0x00000009
        /*091c*/ 	.word	0x00000000
        /*0920*/ 	.short	0x010a
        /*0922*/ 	.byte	0x3f
	.zero		1


	//   ....[136]....
        /*0924*/ 	.word	0x00005780
        /*0928*/ 	.word	0x00000008
        /*092c*/ 	.word	0x00000000
        /*0930*/ 	.short	0x010a
        /*0932*/ 	.byte	0x3f
	.zero		1


	//   ....[137]....
        /*0934*/ 	.word	0x00005810
        /*0938*/ 	.word	0x00000009
        /*093c*/ 	.word	0x00000000
        /*0940*/ 	.short	0x010a
        /*0942*/ 	.byte	0x3f
	.zero		1


	//   ....[138]....
        /*0944*/ 	.word	0x000058a0
        /*0948*/ 	.word	0x00000008
        /*094c*/ 	.word	0x00000000
        /*0950*/ 	.short	0x010a
        /*0952*/ 	.byte	0x3f
	.zero		1


	//   ....[139]....
        /*0954*/ 	.word	0x00005930
        /*0958*/ 	.word	0x00000009
        /*095c*/ 	.word	0x00000000
        /*0960*/ 	.short	0x010a
        /*0962*/ 	.byte	0x3f
	.zero		1


	//   ....[140]....
        /*0964*/ 	.word	0x000059c0
        /*0968*/ 	.word	0x00000008
        /*096c*/ 	.word	0x00000000
        /*0970*/ 	.short	0x010a
        /*0972*/ 	.byte	0x3f
	.zero		1


	//   ....[141]....
        /*0974*/ 	.word	0x00005a50
        /*0978*/ 	.word	0x00000009
        /*097c*/ 	.word	0x00000000
        /*0980*/ 	.short	0x010a
        /*0982*/ 	.byte	0x3f
	.zero		1


	//   ....[142]....
        /*0984*/ 	.word	0x00005ae0
        /*0988*/ 	.word	0x00000008
        /*098c*/ 	.word	0x00000000
        /*0990*/ 	.short	0x010a
        /*0992*/ 	.byte	0x3f
	.zero		1


	//   ....[143]....
        /*0994*/ 	.word	0x00005b70
        /*0998*/ 	.word	0x00000009
        /*099c*/ 	.word	0x00000000
        /*09a0*/ 	.short	0x010a
        /*09a2*/ 	.byte	0x3f
	.zero		1


	//   ....[144]....
        /*09a4*/ 	.word	0x00005c00
        /*09a8*/ 	.word	0x00000008
        /*09ac*/ 	.word	0x00000000
        /*09b0*/ 	.short	0x010a
        /*09b2*/ 	.byte	0x3f
	.zero		1


	//   ....[145]....
        /*09b4*/ 	.word	0x00005c90
        /*09b8*/ 	.word	0x00000009
        /*09bc*/ 	.word	0x00000000
        /*09c0*/ 	.short	0x010a
        /*09c2*/ 	.byte	0x3f
	.zero		1


	//   ....[146]....
        /*09c4*/ 	.word	0x00005d20
        /*09c8*/ 	.word	0x00000008
        /*09cc*/ 	.word	0x00000000
        /*09d0*/ 	.short	0x010a
        /*09d2*/ 	.byte	0x3f
	.zero		1


	//   ....[147]....
        /*09d4*/ 	.word	0x00005db0
        /*09d8*/ 	.word	0x00000009
        /*09dc*/ 	.word	0x00000000
        /*09e0*/ 	.short	0x010a
        /*09e2*/ 	.byte	0x3f
	.zero		1


	//   ....[148]....
        /*09e4*/ 	.word	0x00005e40
        /*09e8*/ 	.word	0x00000008
        /*09ec*/ 	.word	0x00000000
        /*09f0*/ 	.short	0x010a
        /*09f2*/ 	.byte	0x3f
	.zero		1


	//   ....[149]....
        /*09f4*/ 	.word	0x00005ed0
        /*09f8*/ 	.word	0x00000009
        /*09fc*/ 	.word	0x00000000
        /*0a00*/ 	.short	0x010a
        /*0a02*/ 	.byte	0x3f
	.zero		1


	//   ....[150]....
        /*0a04*/ 	.word	0x00005f60
        /*0a08*/ 	.word	0x00000008
        /*0a0c*/ 	.word	0x00000000
        /*0a10*/ 	.short	0x010a
        /*0a12*/ 	.byte	0x3f
	.zero		1


	//   ....[151]....
        /*0a14*/ 	.word	0x00005ff0
        /*0a18*/ 	.word	0x0000000b
        /*0a1c*/ 	.word	0x00000000
        /*0a20*/ 	.short	0x010a
        /*0a22*/ 	.byte	0x3f
	.zero		1


	//   ....[152]....
        /*0a24*/ 	.word	0x00006080
        /*0a28*/ 	.word	0x00000003
        /*0a2c*/ 	.word	0x00000000
        /*0a30*/ 	.short	0x010a
        /*0a32*/ 	.byte	0x3f
	.zero		1


	//   ....[153]....
        /*0a34*/ 	.word	0x000060f0
        /*0a38*/ 	.word	0x00000003
        /*0a3c*/ 	.word	0xfffffff8
        /*0a40*/ 	.short	0x010a
        /*0a42*/ 	.byte	0x3f
	.zero		1


	//   ....[154]....
        /*0a44*/ 	.word	0x00006140
        /*0a48*/ 	.word	0x00000003
        /*0a4c*/ 	.word	0x00000000
        /*0a50*/ 	.short	0x010a
        /*0a52*/ 	.byte	0x3f
	.zero		1


	//   ....[155]....
        /*0a54*/ 	.word	0x000061a0
        /*0a58*/ 	.word	0x00000005
        /*0a5c*/ 	.word	0x00000000
        /*0a60*/ 	.short	0x010a
        /*0a62*/ 	.byte	0x3f
	.zero		1


	//   ....[156]....
        /*0a64*/ 	.word	0x00006200
        /*0a68*/ 	.word	0x00000003
        /*0a6c*/ 	.word	0x00000008
        /*0a70*/ 	.short	0x010a
        /*0a72*/ 	.byte	0x3f
	.zero		1


	//   ....[157]....
        /*0a74*/ 	.word	0x000062d0
        /*0a78*/ 	.word	0x0000000d
        /*0a7c*/ 	.word	0x00000168
        /*0a80*/ 	.short	0x010a
        /*0a82*/ 	.byte	0x3f
	.zero		1


	//   ....[158]....
        /*0a84*/ 	.word	0x000063a0
        /*0a88*/ 	.word	0x00000005
        /*0a8c*/ 	.word	0x00000000
        /*0a90*/ 	.short	0x010a
        /*0a92*/ 	.byte	0x3f
	.zero		1


	//   ....[159]....
        /*0a94*/ 	.word	0x000063f0
        /*0a98*/ 	.word	0x00000009
        /*0a9c*/ 	.word	0x00000000
        /*0aa0*/ 	.short	0x010a
        /*0aa2*/ 	.byte	0x3f
	.zero		1


	//   ....[160]....
        /*0aa4*/ 	.word	0x00006440
        /*0aa8*/ 	.word	0x00000008
        /*0aac*/ 	.word	0x00000000
        /*0ab0*/ 	.short	0x010a
        /*0ab2*/ 	.byte	0x3f
	.zero		1


	//   ....[161]....
        /*0ab4*/ 	.word	0x00006490
        /*0ab8*/ 	.word	0x00000009
        /*0abc*/ 	.word	0x00000000
        /*0ac0*/ 	.short	0x010a
        /*0ac2*/ 	.byte	0x3f
	.zero		1


	//   ....[162]....
        /*0ac4*/ 	.word	0x000064e0
        /*0ac8*/ 	.word	0x00000008
        /*0acc*/ 	.word	0x00000000
        /*0ad0*/ 	.short	0x010a
        /*0ad2*/ 	.byte	0x3f
	.zero		1


	//   ....[163]....
        /*0ad4*/ 	.word	0x00006530
        /*0ad8*/ 	.word	0x00000009
        /*0adc*/ 	.word	0x00000000
        /*0ae0*/ 	.short	0x010a
        /*0ae2*/ 	.byte	0x3f
	.zero		1


	//   ....[164]....
        /*0ae4*/ 	.word	0x00006580
        /*0ae8*/ 	.word	0x00000008
        /*0aec*/ 	.word	0x00000000
        /*0af0*/ 	.short	0x010a
        /*0af2*/ 	.byte	0x3f
	.zero		1


	//   ....[165]....
        /*0af4*/ 	.word	0x000065d0
        /*0af8*/ 	.word	0x00000009
        /*0afc*/ 	.word	0x00000000
        /*0b00*/ 	.short	0x010a
        /*0b02*/ 	.byte	0x3f
	.zero		1


	//   ....[166]....
        /*0b04*/ 	.word	0x00006620
        /*0b08*/ 	.word	0x00000008
        /*0b0c*/ 	.word	0x00000000
        /*0b10*/ 	.short	0x010a
        /*0b12*/ 	.byte	0x3f
	.zero		1


	//   ....[167]....
        /*0b14*/ 	.word	0x00006670
        /*0b18*/ 	.word	0x00000009
        /*0b1c*/ 	.word	0x00000000
        /*0b20*/ 	.short	0x010a
        /*0b22*/ 	.byte	0x3f
	.zero		1


	//   ....[168]....
        /*0b24*/ 	.word	0x000066c0
        /*0b28*/ 	.word	0x00000008
        /*0b2c*/ 	.word	0x00000000
        /*0b30*/ 	.short	0x010a
        /*0b32*/ 	.byte	0x3f
	.zero		1


	//   ....[169]....
        /*0b34*/ 	.word	0x00006710
        /*0b38*/ 	.word	0x00000009
        /*0b3c*/ 	.word	0x00000000
        /*0b40*/ 	.short	0x010a
        /*0b42*/ 	.byte	0x3f
	.zero		1


	//   ....[170]....
        /*0b44*/ 	.word	0x00006760
        /*0b48*/ 	.word	0x00000008
        /*0b4c*/ 	.word	0x00000000
        /*0b50*/ 	.short	0x010a
        /*0b52*/ 	.byte	0x3f
	.zero		1


	//   ....[171]....
        /*0b54*/ 	.word	0x000067b0
        /*0b58*/ 	.word	0x00000009
        /*0b5c*/ 	.word	0x00000000
        /*0b60*/ 	.short	0x010a
        /*0b62*/ 	.byte	0x3f
	.zero		1


	//   ....[172]....
        /*0b64*/ 	.word	0x00006800
        /*0b68*/ 	.word	0x00000008
        /*0b6c*/ 	.word	0x00000000
        /*0b70*/ 	.short	0x010a
        /*0b72*/ 	.byte	0x3f
	.zero		1


	//   ....[173]....
        /*0b74*/ 	.word	0x00006850
        /*0b78*/ 	.word	0x00000009
        /*0b7c*/ 	.word	0x00000000
        /*0b80*/ 	.short	0x010a
        /*0b82*/ 	.byte	0x3f
	.zero		1


	//   ....[174]....
        /*0b84*/ 	.word	0x000068a0
        /*0b88*/ 	.word	0x00000008
        /*0b8c*/ 	.word	0x00000000
        /*0b90*/ 	.short	0x010a
        /*0b92*/ 	.byte	0x3f
	.zero		1


	//   ....[175]....
        /*0b94*/ 	.word	0x000068f0
        /*0b98*/ 	.word	0x00000009
        /*0b9c*/ 	.word	0x00000000
        /*0ba0*/ 	.short	0x010a
        /*0ba2*/ 	.byte	0x3f
	.zero		1


	//   ....[176]....
        /*0ba4*/ 	.word	0x00006940
        /*0ba8*/ 	.word	0x00000008
        /*0bac*/ 	.word	0x00000000
        /*0bb0*/ 	.short	0x010a
        /*0bb2*/ 	.byte	0x3f
	.zero		1


	//   ....[177]....
        /*0bb4*/ 	.word	0x00006990
        /*0bb8*/ 	.word	0x00000009
        /*0bbc*/ 	.word	0x00000000
        /*0bc0*/ 	.short	0x010a
        /*0bc2*/ 	.byte	0x3f
	.zero		1


	//   ....[178]....
        /*0bc4*/ 	.word	0x000069e0
        /*0bc8*/ 	.word	0x00000008
        /*0bcc*/ 	.word	0x00000000
        /*0bd0*/ 	.short	0x010a
        /*0bd2*/ 	.byte	0x3f
	.zero		1


	//   ....[179]....
        /*0bd4*/ 	.word	0x00006a30
        /*0bd8*/ 	.word	0x00000009
        /*0bdc*/ 	.word	0x00000000
        /*0be0*/ 	.short	0x010a
        /*0be2*/ 	.byte	0x3f
	.zero		1


	//   ....[180]....
        /*0be4*/ 	.word	0x00006a80
        /*0be8*/ 	.word	0x00000008
        /*0bec*/ 	.word	0x00000000
        /*0bf0*/ 	.short	0x010a
        /*0bf2*/ 	.byte	0x3f
	.zero		1


	//   ....[181]....
        /*0bf4*/ 	.word	0x00006ad0
        /*0bf8*/ 	.word	0x00000009
        /*0bfc*/ 	.word	0x00000000
        /*0c00*/ 	.short	0x010a
        /*0c02*/ 	.byte	0x3f
	.zero		1


	//   ....[182]....
        /*0c04*/ 	.word	0x00006b20
        /*0c08*/ 	.word	0x00000008
        /*0c0c*/ 	.word	0x00000000
        /*0c10*/ 	.short	0x010a
        /*0c12*/ 	.byte	0x3f
	.zero		1


	//   ....[183]....
        /*0c14*/ 	.word	0x00006b70
        /*0c18*/ 	.word	0x00000009
        /*0c1c*/ 	.word	0x00000000
        /*0c20*/ 	.short	0x010a
        /*0c22*/ 	.byte	0x3f
	.zero		1


	//   ....[184]....
        /*0c24*/ 	.word	0x00006bc0
        /*0c28*/ 	.word	0x00000008
        /*0c2c*/ 	.word	0x00000000
        /*0c30*/ 	.short	0x010a
        /*0c32*/ 	.byte	0x3f
	.zero		1


	//   ....[185]....
        /*0c34*/ 	.word	0x00006c10
        /*0c38*/ 	.word	0x00000009
        /*0c3c*/ 	.word	0x00000000
        /*0c40*/ 	.short	0x010a
        /*0c42*/ 	.byte	0x3f
	.zero		1


	//   ....[186]....
        /*0c44*/ 	.word	0x00006c60
        /*0c48*/ 	.word	0x00000008
        /*0c4c*/ 	.word	0x00000000
        /*0c50*/ 	.short	0x010a
        /*0c52*/ 	.byte	0x3f
	.zero		1


	//   ....[187]....
        /*0c54*/ 	.word	0x00006cb0
        /*0c58*/ 	.word	0x00000009
        /*0c5c*/ 	.word	0x00000000
        /*0c60*/ 	.short	0x010a
        /*0c62*/ 	.byte	0x3f
	.zero		1


	//   ....[188]....
        /*0c64*/ 	.word	0x00006d00
        /*0c68*/ 	.word	0x00000008
        /*0c6c*/ 	.word	0x00000000
        /*0c70*/ 	.short	0x010a
        /*0c72*/ 	.byte	0x3f
	.zero		1


	//   ....[189]....
        /*0c74*/ 	.word	0x00006d50
        /*0c78*/ 	.word	0x00000009
        /*0c7c*/ 	.word	0x00000000
        /*0c80*/ 	.short	0x010a
        /*0c82*/ 	.byte	0x3f
	.zero		1


	//   ....[190]....
        /*0c84*/ 	.word	0x00006da0
        /*0c88*/ 	.word	0x00000008
        /*0c8c*/ 	.word	0x00000000
        /*0c90*/ 	.short	0x010a
        /*0c92*/ 	.byte	0x3f
	.zero		1


	//   ....[191]....
        /*0c94*/ 	.word	0x00006df0
        /*0c98*/ 	.word	0x00000009
        /*0c9c*/ 	.word	0x00000000
        /*0ca0*/ 	.short	0x010a
        /*0ca2*/ 	.byte	0x3f
	.zero		1


	//   ....[192]....
        /*0ca4*/ 	.word	0x00006e40
        /*0ca8*/ 	.word	0x00000008
        /*0cac*/ 	.word	0x00000000
        /*0cb0*/ 	.short	0x010a
        /*0cb2*/ 	.byte	0x3f
	.zero		1


	//   ....[193]....
        /*0cb4*/ 	.word	0x00006e90
        /*0cb8*/ 	.word	0x00000009
        /*0cbc*/ 	.word	0x00000000
        /*0cc0*/ 	.short	0x010a
        /*0cc2*/ 	.byte	0x3f
	.zero		1


	//   ....[194]....
        /*0cc4*/ 	.word	0x00006ee0
        /*0cc8*/ 	.word	0x00000008
        /*0ccc*/ 	.word	0x00000000
        /*0cd0*/ 	.short	0x010a
        /*0cd2*/ 	.byte	0x3f
	.zero		1


	//   ....[195]....
        /*0cd4*/ 	.word	0x00006f30
        /*0cd8*/ 	.word	0x00000009
        /*0cdc*/ 	.word	0x00000000
        /*0ce0*/ 	.short	0x010a
        /*0ce2*/ 	.byte	0x3f
	.zero		1


	//   ....[196]....
        /*0ce4*/ 	.word	0x00006f80
        /*0ce8*/ 	.word	0x00000008
        /*0cec*/ 	.word	0x00000000
        /*0cf0*/ 	.short	0x010a
        /*0cf2*/ 	.byte	0x3f
	.zero		1


	//   ....[197]....
        /*0cf4*/ 	.word	0x00006fd0
        /*0cf8*/ 	.word	0x00000009
        /*0cfc*/ 	.word	0x00000000
        /*0d00*/ 	.short	0x010a
        /*0d02*/ 	.byte	0x3f
	.zero		1


	//   ....[198]....
        /*0d04*/ 	.word	0x00007020
        /*0d08*/ 	.word	0x00000008
        /*0d0c*/ 	.word	0x00000000
        /*0d10*/ 	.short	0x010a
        /*0d12*/ 	.byte	0x3f
	.zero		1


	//   ....[199]....
        /*0d14*/ 	.word	0x00007070
        /*0d18*/ 	.word	0x00000009
        /*0d1c*/ 	.word	0x00000000
        /*0d20*/ 	.short	0x010a
        /*0d22*/ 	.byte	0x3f
	.zero		1


	//   ....[200]....
        /*0d24*/ 	.word	0x000070c0
        /*0d28*/ 	.word	0x00000008
        /*0d2c*/ 	.word	0x00000000
        /*0d30*/ 	.short	0x010a
        /*0d32*/ 	.byte	0x3f
	.zero		1


	//   ....[201]....
        /*0d34*/ 	.word	0x00007110
        /*0d38*/ 	.word	0x0000000b
        /*0d3c*/ 	.word	0x00000000
        /*0d40*/ 	.short	0x010a
        /*0d42*/ 	.byte	0x3f
	.zero		1


	//----- nvinfo : EIATTR_NUM_MBARRIERS
	.align		4
.L_35:
        /*0d44*/ 	.byte	0x03, 0x38
        /*0d46*/ 	.short	0x0060


	//----- nvinfo : EIATTR_EXIT_INSTR_OFFSETS
	.align		4
        /*0d48*/ 	.byte	0x04, 0x1c
        /*0d4a*/ 	.short	(.L_37 - .L_36)


	//   ....[0]....
.L_36:
        /*0d4c*/ 	.word	0x00001970


	//   ....[1]....
        /*0d50*/ 	.word	0x000019d0


	//   ....[2]....
        /*0d54*/ 	.word	0x00003970


	//   ....[3]....
        /*0d58*/ 	.word	0x000039a0


	//   ....[4]....
        /*0d5c*/ 	.word	0x000060d0


	//----- nvinfo : EIATTR_MAX_THREADS
	.align		4
.L_37:
        /*0d60*/ 	.byte	0x04, 0x05
        /*0d62*/ 	.short	(.L_39 - .L_38)
.L_38:
        /*0d64*/ 	.word	0x00000180
        /*0d68*/ 	.word	0x00000001
        /*0d6c*/ 	.word	0x00000001


	//----- nvinfo : EIATTR_CRS_STACK_SIZE
	.align		4
.L_39:
        /*0d70*/ 	.byte	0x04, 0x1e
        /*0d72*/ 	.short	(.L_41 - .L_40)
.L_40:
        /*0d74*/ 	.word	0x00000000


	//----- nvinfo : EIATTR_CBANK_PARAM_SIZE
	.align		4
.L_41:
        /*0d78*/ 	.byte	0x03, 0x19
        /*0d7a*/ 	.short	0x0470


	//----- nvinfo : EIATTR_PARAM_CBANK
	.align		4
        /*0d7c*/ 	.byte	0x04, 0x0a
        /*0d7e*/ 	.short	(.L_43 - .L_42)
	.align		4
.L_42:
        /*0d80*/ 	.word	index@(.nv.constant0._ZN7cutlass13device_kernelINS_4gemm6kernel13GemmUniversalIN4cute5tupleIJiiiiEEENS1_10collective13CollectiveMmaINS1_34MainloopSm90TmaGmmaWarpSpecializedILi45ENS5_IJNS4_1CILi2EEENSA_ILi1EEESC_EEENS1_32KernelTmaWarpSpecializedPingpongEEENS5_IJNSA_ILi64EEENSA_ILi16EEENSA_ILi32EEEEEENS_6half_tENS5_IJlSC_lEEESK_SL_NS4_8TiledMMAINS4_8MMA_AtomIJNS4_4SM904GMMA25MMA_64x16x16_F32F16F16_SSILNSP_5MajorE0ELSR_0ELNSP_7ScaleInE1ELSS_1EEEEEENS4_6LayoutINS5_IJSC_SC_SC_EEENS5_IJNSA_ILi0EEESX_SX_EEEEENS5_IJNS4_10UnderscoreES10_S10_EEEEENS4_13SM90_TMA_LOADENS4_14ComposedLayoutINS4_7SwizzleILi2ELi4ELi3EEENS4_18smem_ptr_flag_bitsILi16EEENSV_INS5_IJNSA_ILi8EEESI_EEENS5_IJSI_SC_EEEEEEEvNS4_8identityENS4_23SM90_TMA_LOAD_MULTICASTES1D_vS1E_EENS_8epilogue10collective6detail29Sm90TmaWarpSpecializedAdapterINS1I_15DefaultEpilogueISK_SL_SL_NS1H_6thread17LinearCombinationISK_Li1EffLNS1M_9ScaleType4KindE0ELNS_15FloatRoundStyleE2ESK_EENS1_15EpilogueDefaultEEEEEvvEEEEvNT_6ParamsE)
        /*0d84*/ 	.short	0x0210
        /*0d86*/ 	.short	0x0470


	//----- nvinfo : EIATTR_SW_WAR
	.align		4
.L_43:
        /*0d88*/ 	.byte	0x04, 0x36
        /*0d8a*/ 	.short	(.L_45 - .L_44)
.L_44:
        /*0d8c*/ 	.word	0x00000008
.L_45:


//--------------------- .nv.callgraph             --------------------------
	.section	.nv.callgraph,"",@"SHT_CUDA_CALLGRAPH"
	.align	4
	.sectionentsize	8
	.align		4
        /*0000*/ 	.word	0x00000000
	.align		4
        /*0004*/ 	.word	0xffffffff
	.align		4
        /*0008*/ 	.word	index@(_ZN7cutlass13device_kernelINS_4gemm6kernel13GemmUniversalIN4cute5tupleIJiiiiEEENS1_10collective13CollectiveMmaINS1_34MainloopSm90TmaGmmaWarpSpecializedILi45ENS5_IJNS4_1CILi2EEENSA_ILi1EEESC_EEENS1_32KernelTmaWarpSpecializedPingpongEEENS5_IJNSA_ILi64EEENSA_ILi16EEENSA_ILi32EEEEEENS_6half_tENS5_IJlSC_lEEESK_SL_NS4_8TiledMMAINS4_8MMA_AtomIJNS4_4SM904GMMA25MMA_64x16x16_F32F16F16_SSILNSP_5MajorE0ELSR_0ELNSP_7ScaleInE1ELSS_1EEEEEENS4_6LayoutINS5_IJSC_SC_SC_EEENS5_IJNSA_ILi0EEESX_SX_EEEEENS5_IJNS4_10UnderscoreES10_S10_EEEEENS4_13SM90_TMA_LOADENS4_14ComposedLayoutINS4_7SwizzleILi2ELi4ELi3EEENS4_18smem_ptr_flag_bitsILi16EEENSV_INS5_IJNSA_ILi8EEESI_EEENS5_IJSI_SC_EEEEEEEvNS4_8identityENS4_23SM90_TMA_LOAD_MULTICASTES1D_vS1E_EENS_8epilogue10collective6detail29Sm90TmaWarpSpecializedAdapterINS1I_15DefaultEpilogueISK_SL_SL_NS1H_6thread17LinearCombinationISK_Li1EffLNS1M_9ScaleType4KindE0ELNS_15FloatRoundStyleE2ESK_EENS1_15EpilogueDefaultEEEEEvvEEEEvNT_6ParamsE)
	.align		4
        /*000c*/ 	.word	index@(__assertfail)
	.align		4
        /*0010*/ 	.word	0x00000000
	.align		4
        /*0014*/ 	.word	0xfffffffe
	.align		4
        /*0018*/ 	.word	0x00000000
	.align		4
        /*001c*/ 	.word	0xfffffffd
	.align		4
        /*0020*/ 	.word	0x00000000
	.align		4
        /*0024*/ 	.word	0xfffffffc


//--------------------- .nv.constant4             --------------------------
	.section	.nv.constant4,"a",@progbits
	.align	8
	.align		8
.nv.constant4:
        /*0000*/ 	.dword	__assertfail
	.align		8
        /*0008*/ 	.dword	__unnamed_1
	.align		8
        /*0010*/ 	.dword	_ZN39_INTERNAL_3ccb1dbe_4_k_cu_9fb3935a_34154cuda3std3__45__cpo5beginE
	.align		8
        /*0018*/ 	.dword	_ZN39_INTERNAL_3ccb1dbe_4_k_cu_9fb3935a_34154cuda3std3__45__cpo3endE
	.align		8
        /*0020*/ 	.dword	_ZN39_INTERNAL_3ccb1dbe_4_k_cu_9fb3935a_34154cuda3std3__45__cpo6cbeginE
	.align		8
        /*0028*/ 	.dword	_ZN39_INTERNAL_3ccb1dbe_4_k_cu_9fb3935a_34154cuda3std3__45__cpo4cendE
	.align		8
        /*0030*/ 	.dword	_ZN39_INTERNAL_3ccb1dbe_4_k_cu_9fb3935a_34154cuda3std3__441_GLOBAL__N__3ccb1dbe_4_k_cu_9fb3935a_34156ignoreE
	.align		8
        /*0038*/ 	.dword	_ZN39_INTERNAL_3ccb1dbe_4_k_cu_9fb3935a_34154cuda3std3__419piecewise_constructE
	.align		8
        /*0040*/ 	.dword	_ZN39_INTERNAL_3ccb1dbe_4_k_cu_9fb3935a_34154cuda3std3__48in_placeE
	.align		8
        /*0048*/ 	.dword	_ZN39_INTERNAL_3ccb1dbe_4_k_cu_9fb3935a_34154cuda3std6ranges3__45__cpo4swapE
	.align		8
        /*0050*/ 	.dword	_ZN39_INTERNAL_3ccb1dbe_4_k_cu_9fb3935a_34154cuda3std6ranges3__45__cpo9iter_moveE
	.align		8
        /*0058*/ 	.dword	_ZN39_INTERNAL_3ccb1dbe_4_k_cu_9fb3935a_34154cute7productE
	.align		8
        /*0060*/ 	.dword	_ZN39_INTERNAL_3ccb1dbe_4_k_cu_9fb3935a_34154cute1_E
	.align		8
        /*0068*/ 	.dword	$str$22
	.align		8
        /*0070*/ 	.dword	$str$23


//--------------------- .text._ZN7cutlass13device_kernelINS_4gemm6kernel13GemmUniversalIN4cute5tupleIJiiiiEEENS1_10collective13CollectiveMmaINS1_34MainloopSm90TmaGmmaWarpSpecializedILi45ENS5_IJNS4_1CILi2EEENSA_ILi1EEESC_EEENS1_32KernelTmaWarpSpecializedPingpongEEENS5_IJNSA_ILi64EEENSA_ILi16EEENSA_ILi32EEEEEENS_6half_tENS5_IJlSC_lEEESK_SL_NS4_8TiledMMAINS4_8MMA_AtomIJNS4_4SM904GMMA25MMA_64x16x16_F32F16F16_SSILNSP_5MajorE0ELSR_0ELNSP_7ScaleInE1ELSS_1EEEEEENS4_6LayoutINS5_IJSC_SC_SC_EEENS5_IJNSA_ILi0EEESX_SX_EEEEENS5_IJNS4_10UnderscoreES10_S10_EEEEENS4_13SM90_TMA_LOADENS4_14ComposedLayoutINS4_7SwizzleILi2ELi4ELi3EEENS4_18smem_ptr_flag_bitsILi16EEENSV_INS5_IJNSA_ILi8EEESI_EEENS5_IJSI_SC_EEEEEEEvNS4_8identityENS4_23SM90_TMA_LOAD_MULTICASTES1D_vS1E_EENS_8epilogue10collective6detail29Sm90TmaWarpSpecializedAdapterINS1I_15DefaultEpilogueISK_SL_SL_NS1H_6thread17LinearCombinationISK_Li1EffLNS1M_9ScaleType4KindE0ELNS_15FloatRoundStyleE2ESK_EENS1_15EpilogueDefaultEEEEEvvEEEEvNT_6ParamsE --------------------------
	.section	.text._ZN7cutlass13device_kernelINS_4gemm6kernel13GemmUniversalIN4cute5tupleIJiiiiEEENS1_10collective13CollectiveMmaINS1_34MainloopSm90TmaGmmaWarpSpecializedILi45ENS5_IJNS4_1CILi2EEENSA_ILi1EEESC_EEENS1_32KernelTmaWarpSpecializedPingpongEEENS5_IJNSA_ILi64EEENSA_ILi16EEENSA_ILi32EEEEEENS_6half_tENS5_IJlSC_lEEESK_SL_NS4_8TiledMMAINS4_8MMA_AtomIJNS4_4SM904GMMA25MMA_64x16x16_F32F16F16_SSILNSP_5MajorE0ELSR_0ELNSP_7ScaleInE1ELSS_1EEEEEENS4_6LayoutINS5_IJSC_SC_SC_EEENS5_IJNSA_ILi0EEESX_SX_EEEEENS5_IJNS4_10UnderscoreES10_S10_EEEEENS4_13SM90_TMA_LOADENS4_14ComposedLayoutINS4_7SwizzleILi2ELi4ELi3EEENS4_18smem_ptr_flag_bitsILi16EEENSV_INS5_IJNSA_ILi8EEESI_EEENS5_IJSI_SC_EEEEEEEvNS4_8identityENS4_23SM90_TMA_LOAD_MULTICASTES1D_vS1E_EENS_8epilogue10collective6detail29Sm90TmaWarpSpecializedAdapterINS1I_15DefaultEpilogueISK_SL_SL_NS1H_6thread17LinearCombinationISK_Li1EffLNS1M_9ScaleType4KindE0ELNS_15FloatRoundStyleE2ESK_EENS1_15EpilogueDefaultEEEEEvvEEEEvNT_6ParamsE,"ax",@progbits
	.align	128
.text._ZN7cutlass13device_kernelINS_4gemm6kernel13GemmUniversalIN4cute5tupleIJiiiiEEENS1_10collective13CollectiveMmaINS1_34MainloopSm90TmaGmmaWarpSpecializedILi45ENS5_IJNS4_1CILi2EEENSA_ILi1EEESC_EEENS1_32KernelTmaWarpSpecializedPingpongEEENS5_IJNSA_ILi64EEENSA_ILi16EEENSA_ILi32EEEEEENS_6half_tENS5_IJlSC_lEEESK_SL_NS4_8TiledMMAINS4_8MMA_AtomIJNS4_4SM904GMMA25MMA_64x16x16_F32F16F16_SSILNSP_5MajorE0ELSR_0ELNSP_7ScaleInE1ELSS_1EEEEEENS4_6LayoutINS5_IJSC_SC_SC_EEENS5_IJNSA_ILi0EEESX_SX_EEEEENS5_IJNS4_10UnderscoreES10_S10_EEEEENS4_13SM90_TMA_LOADENS4_14ComposedLayoutINS4_7SwizzleILi2ELi4ELi3EEENS4_18smem_ptr_flag_bitsILi16EEENSV_INS5_IJNSA_ILi8EEESI_EEENS5_IJSI_SC_EEEEEEEvNS4_8identityENS4_23SM90_TMA_LOAD_MULTICASTES1D_vS1E_EENS_8epilogue10collective6detail29Sm90TmaWarpSpecializedAdapterINS1I_15DefaultEpilogueISK_SL_SL_NS1H_6thread17LinearCombinationISK_Li1EffLNS1M_9ScaleType4KindE0ELNS_15FloatRoundStyleE2ESK_EENS1_15EpilogueDefaultEEEEEvvEEEEvNT_6ParamsE:
        .type           _ZN7cutlass13device_kernelINS_4gemm6kernel13GemmUniversalIN4cute5tupleIJiiiiEEENS1_10collective13CollectiveMmaINS1_34MainloopSm90TmaGmmaWarpSpecializedILi45ENS5_IJNS4_1CILi2EEENSA_ILi1EEESC_EEENS1_32KernelTmaWarpSpecializedPingpongEEENS5_IJNSA_ILi64EEENSA_ILi16EEENSA_ILi32EEEEEENS_6half_tENS5_IJlSC_lEEESK_SL_NS4_8TiledMMAINS4_8MMA_AtomIJNS4_4SM904GMMA25MMA_64x16x16_F32F16F16_SSILNSP_5MajorE0ELSR_0ELNSP_7ScaleInE1ELSS_1EEEEEENS4_6LayoutINS5_IJSC_SC_SC_EEENS5_IJNSA_ILi0EEESX_SX_EEEEENS5_IJNS4_10UnderscoreES10_S10_EEEEENS4_13SM90_TMA_LOADENS4_14ComposedLayoutINS4_7SwizzleILi2ELi4ELi3EEENS4_18smem_ptr_flag_bitsILi16EEENSV_INS5_IJNSA_ILi8EEESI_EEENS5_IJSI_SC_EEEEEEEvNS4_8identityENS4_23SM90_TMA_LOAD_MULTICASTES1D_vS1E_EENS_8epilogue10collective6detail29Sm90TmaWarpSpecializedAdapterINS1I_15DefaultEpilogueISK_SL_SL_NS1H_6thread17LinearCombinationISK_Li1EffLNS1M_9ScaleType4KindE0ELNS_15FloatRoundStyleE2ESK_EENS1_15EpilogueDefaultEEEEEvvEEEEvNT_6ParamsE,@function
        .size           _ZN7cutlass13device_kernelINS_4gemm6kernel13GemmUniversalIN4cute5tupleIJiiiiEEENS1_10collective13CollectiveMmaINS1_34MainloopSm90TmaGmmaWarpSpecializedILi45ENS5_IJNS4_1CILi2EEENSA_ILi1EEESC_EEENS1_32KernelTmaWarpSpecializedPingpongEEENS5_IJNSA_ILi64EEENSA_ILi16EEENSA_ILi32EEEEEENS_6half_tENS5_IJlSC_lEEESK_SL_NS4_8TiledMMAINS4_8MMA_AtomIJNS4_4SM904GMMA25MMA_64x16x16_F32F16F16_SSILNSP_5MajorE0ELSR_0ELNSP_7ScaleInE1ELSS_1EEEEEENS4_6LayoutINS5_IJSC_SC_SC_EEENS5_IJNSA_ILi0EEESX_SX_EEEEENS5_IJNS4_10UnderscoreES10_S10_EEEEENS4_13SM90_TMA_LOADENS4_14ComposedLayoutINS4_7SwizzleILi2ELi4ELi3EEENS4_18smem_ptr_flag_bitsILi16EEENSV_INS5_IJNSA_ILi8EEESI_EEENS5_IJSI_SC_EEEEEEEvNS4_8identityENS4_23SM90_TMA_LOAD_MULTICASTES1D_vS1E_EENS_8epilogue10collective6detail29Sm90TmaWarpSpecializedAdapterINS1I_15DefaultEpilogueISK_SL_SL_NS1H_6thread17LinearCombinationISK_Li1EffLNS1M_9ScaleType4KindE0ELNS_15FloatRoundStyleE2ESK_EENS1_15EpilogueDefaultEEEEEvvEEEEvNT_6ParamsE,(.L_x_174 - _ZN7cutlass13device_kernelINS_4gemm6kernel13GemmUniversalIN4cute5tupleIJiiiiEEENS1_10collective13CollectiveMmaINS1_34MainloopSm90TmaGmmaWarpSpecializedILi45ENS5_IJNS4_1CILi2EEENSA_ILi1EEESC_EEENS1_32KernelTmaWarpSpecializedPingpongEEENS5_IJNSA_ILi64EEENSA_ILi16EEENSA_ILi32EEEEEENS_6half_tENS5_IJlSC_lEEESK_SL_NS4_8TiledMMAINS4_8MMA_AtomIJNS4_4SM904GMMA25MMA_64x16x16_F32F16F16_SSILNSP_5MajorE0ELSR_0ELNSP_7ScaleInE1ELSS_1EEEEEENS4_6LayoutINS5_IJSC_SC_SC_EEENS5_IJNSA_ILi0EEESX_SX_EEEEENS5_IJNS4_10UnderscoreES10_S10_EEEEENS4_13SM90_TMA_LOADENS4_14ComposedLayoutINS4_7SwizzleILi2ELi4ELi3EEENS4_18smem_ptr_flag_bitsILi16EEENSV_INS5_IJNSA_ILi8EEESI_EEENS5_IJSI_SC_EEEEEEEvNS4_8identityENS4_23SM90_TMA_LOAD_MULTICASTES1D_vS1E_EENS_8epilogue10collective6detail29Sm90TmaWarpSpecializedAdapterINS1I_15DefaultEpilogueISK_SL_SL_NS1H_6thread17LinearCombinationISK_Li1EffLNS1M_9ScaleType4KindE0ELNS_15FloatRoundStyleE2ESK_EENS1_15EpilogueDefaultEEEEEvvEEEEvNT_6ParamsE)
        .other          _ZN7cutlass13device_kernelINS_4gemm6kernel13GemmUniversalIN4cute5tupleIJiiiiEEENS1_10collective13CollectiveMmaINS1_34MainloopSm90TmaGmmaWarpSpecializedILi45ENS5_IJNS4_1CILi2EEENSA_ILi1EEESC_EEENS1_32KernelTmaWarpSpecializedPingpongEEENS5_IJNSA_ILi64EEENSA_ILi16EEENSA_ILi32EEEEEENS_6half_tENS5_IJlSC_lEEESK_SL_NS4_8TiledMMAINS4_8MMA_AtomIJNS4_4SM904GMMA25MMA_64x16x16_F32F16F16_SSILNSP_5MajorE0ELSR_0ELNSP_7ScaleInE1ELSS_1EEEEEENS4_6LayoutINS5_IJSC_SC_SC_EEENS5_IJNSA_ILi0EEESX_SX_EEEEENS5_IJNS4_10UnderscoreES10_S10_EEEEENS4_13SM90_TMA_LOADENS4_14ComposedLayoutINS4_7SwizzleILi2ELi4ELi3EEENS4_18smem_ptr_flag_bitsILi16EEENSV_INS5_IJNSA_ILi8EEESI_EEENS5_IJSI_SC_EEEEEEEvNS4_8identityENS4_23SM90_TMA_LOAD_MULTICASTES1D_vS1E_EENS_8epilogue10collective6detail29Sm90TmaWarpSpecializedAdapterINS1I_15DefaultEpilogueISK_SL_SL_NS1H_6thread17LinearCombinationISK_Li1EffLNS1M_9ScaleType4KindE0ELNS_15FloatRoundStyleE2ESK_EENS1_15EpilogueDefaultEEEEEvvEEEEvNT_6ParamsE,@"STO_CUDA_ENTRY STV_DEFAULT"
_ZN7cutlass13device_kernelINS_4gemm6kernel13GemmUniversalIN4cute5tupleIJiiiiEEENS1_10collective13CollectiveMmaINS1_34MainloopSm90TmaGmmaWarpSpecializedILi45ENS5_IJNS4_1CILi2EEENSA_ILi1EEESC_EEENS1_32KernelTmaWarpSpecializedPingpongEEENS5_IJNSA_ILi64EEENSA_ILi16EEENSA_ILi32EEEEEENS_6half_tENS5_IJlSC_lEEESK_SL_NS4_8TiledMMAINS4_8MMA_AtomIJNS4_4SM904GMMA25MMA_64x16x16_F32F16F16_SSILNSP_5MajorE0ELSR_0ELNSP_7ScaleInE1ELSS_1EEEEEENS4_6LayoutINS5_IJSC_SC_SC_EEENS5_IJNSA_ILi0EEESX_SX_EEEEENS5_IJNS4_10UnderscoreES10_S10_EEEEENS4_13SM90_TMA_LOADENS4_14ComposedLayoutINS4_7SwizzleILi2ELi4ELi3EEENS4_18smem_ptr_flag_bitsILi16EEENSV_INS5_IJNSA_ILi8EEESI_EEENS5_IJSI_SC_EEEEEEEvNS4_8identityENS4_23SM90_TMA_LOAD_MULTICASTES1D_vS1E_EENS_8epilogue10collective6detail29Sm90TmaWarpSpecializedAdapterINS1I_15DefaultEpilogueISK_SL_SL_NS1H_6thread17LinearCombinationISK_Li1EffLNS1M_9ScaleType4KindE0ELNS_15FloatRoundStyleE2ESK_EENS1_15EpilogueDefaultEEEEEvvEEEEvNT_6ParamsE:
[----:B------:R-:W0:Y:S01]  /*0000*/  LDC R1, c[0x0][0x28] ;  /* 0x00000a00ff017b82 */ /* 0x000e220000000800 */
[----:B------:R-:W1:Y:S01]  /*0010*/  S2R R3, SR_TID.X ;  /* 0x0000000000037919 */ /* 0x000e620000002100 */
[----:B------:R-:W-:Y:S01]  /*0020*/  ELECT P0, URZ, PT ;  /* 0x00000000003f782f */ /* 0x000fe20003800000 */
[----:B------:R-:W-:Y:S01]  /*0030*/  BSSY B0, `(.L_x_0) ;  /* 0x000000f000007945 */ /* 0x000fe20003800000 */
[--C-:B-1----:R-:W-:Y:S02]  /*0040*/  SHF.R.U32.HI R0, RZ, 0x5, R3.reuse ;  /* 0x00000005ff007819 */ /* 0x102fe40000011603 */
[----:B------:R-:W-:-:S03]  /*0050*/  SHF.R.U32.HI R7, RZ, 0x7, R3 ;  /* 0x00000007ff077819 */ /* 0x000fc60000011603 */
[----:B------:R-:W1:Y:S04]  /*0060*/  SHFL.IDX PT, R2, R0, RZ, 0x1f ;  /* 0x00001fff00027589 */ /* 0x000e6800000e0000 */
[----:B------:R2:W3:Y:S01]  /*0070*/  SHFL.IDX PT, R10, R7, RZ, 0x1f ;  /* 0x00001fff070a7589 */ /* 0x0004e200000e0000 */
[----:B-1----:R-:W-:-:S13]  /*0080*/  ISETP.NE.OR P0, PT, R2, RZ, !P0 ;  /* 0x000000ff0200720c */ /* 0x002fda0004705670 */
[----:B0-23--:R-:W-:Y:S05]  /*0090*/  @P0 BRA `(.L_x_1) ;  /* 0x0000000000200947 */ /* 0x00dfea0003800000 */
[----:B------:R-:W-:Y:S02]  /*00a0*/  ULDC.64 UR4, c[0x0][0x198] ;  /* 0x0000660000047ab9 */ /* 0x000fe40000000a00 */
[----:B------:R-:W-:Y:S02]  /*00b0*/  UIADD3 UR6, UP0, UR4, 0xf0, URZ ;  /* 0x000000f004067890 */ /* 0x000fe4000ff1e03f */
[----:B------:R-:W-:Y:S02]  /*00c0*/  UIADD3 UR4, UP1, UR4, 0x1f0, URZ ;  /* 0x000001f004047890 */ /* 0x000fe4000ff3e03f */
[----:B------:R-:W-:Y:S02]  /*00d0*/  UIADD3.X UR7, URZ, UR5, URZ, UP0, !UPT ;  /* 0x000000053f077290 */ /* 0x000fe400087fe43f */
[----:B------:R-:W-:-:S07]  /*00e0*/  UIADD3.X UR5, URZ, UR5, URZ, UP1, !UPT ;  /* 0x000000053f057290 */ /* 0x000fce0008ffe43f */
[----:B------:R0:W-:Y:S02]  /*00f0*/  UTMACCTL.PF [UR6] ;  /* 0x00000000060079b9 */ /* 0x0001e40008040000 */
[----:B------:R0:W-:Y:S02]  /*0100*/  UTMACCTL.PF [UR4] ;  /* 0x00000000040079b9 */ /* 0x0001e40008040000 */
[----:B0-----:R-:W-:Y:S01]  /*0110*/  NOP ;  /* 0x0000000000007918 */ /* 0x001fe20000000000 */
.L_x_1:
[----:B------:R-:W-:Y:S05]  /*0120*/  BSYNC B0 ;  /* 0x0000000000007941 */ /* 0x000fea0003800000 */
.L_x_0:
[----:B------:R-:W0:Y:S02]  /*0130*/  SHFL.IDX PT, R8, R0, RZ, 0x1f ;  /* 0x00001fff00087589 */ /* 0x000e2400000e0000 */
[----:B0-----:R-:W-:-:S13]  /*0140*/  ISETP.NE.AND P0, PT, R8, RZ, PT ;  /* 0x000000ff0800720c */ /* 0x001fda0003f05270 */
[----:B------:R-:W-:Y:S05]  /*0150*/  @P0 BRA `(.L_x_2) ;  /* 0x0000000400ac0947 */ /* 0x000fea0003800000 */
[----:B------:R-:W-:Y:S01]  /*0160*/  ELECT P0, URZ, PT ;  /* 0x00000000003f782f */ /* 0x000fe20003800000 */
[----:B------:R-:W-:-:S12]  /*0170*/  BSSY B0, `(.L_x_2) ;  /* 0x0000069000007945 */ /* 0x000fd80003800000 */
[----:B------:R-:W-:Y:S05]  /*0180*/  @!P0 BRA `(.L_x_3) ;  /* 0x00000004009c8947 */ /* 0x000fea0003800000 */
[----:B------:R-:W0:Y:S01]  /*0190*/  S2UR UR8, SR_CgaCtaId ;  /* 0x00000000000879c3 */ /* 0x000e220000008800 */
[----:B------:R-:W-:Y:S01]  /*01a0*/  UMOV UR4, 0x400 ;  /* 0x0000040000047882 */ /* 0x000fe20000000000 */
[----:B------:R-:W-:Y:S01]  /*01b0*/  UMOV UR5, 0x1 ;  /* 0x0000000100057882 */ /* 0x000fe20000000000 */
[----:B------:R-:W-:Y:S02]  /*01c0*/  UMOV UR6, 0x2 ;  /* 0x0000000200067882 */ /* 0x000fe40000000000 */
[----:B------:R-:W-:-:S04]  /*01d0*/  UIADD3 UR6, -UR6, 0x100000, URZ ;  /* 0x0010000006067890 */ /* 0x000fc8000fffe13f */
[----:B------:R-:W-:Y:S02]  /*01e0*/  USHF.L.U32 UR7, UR6, 0xb, URZ ;  /* 0x0000000b06077899 */ /* 0x000fe4000800063f */
[----:B------:R-:W-:Y:S02]  /*01f0*/  USHF.L.U32 UR6, UR6, 0x1, URZ ;  /* 0x0000000106067899 */ /* 0x000fe4000800063f */
[----:B0-----:R-:W-:Y:S02]  /*0200*/  ULEA UR8, UR8, UR4, 0x18 ;  /* 0x0000000408087291 */ /* 0x001fe4000f8ec03f */
[----:B------:R-:W-:-:S04]  /*0210*/  UIADD3 UR4, -UR5, 0x100000, URZ ;  /* 0x0010000005047890 */ /* 0x000fc8000fffe13f */
[----:B------:R-:W-:Y:S02]  /*0220*/  USHF.L.U32 UR5, UR4, 0xb, URZ ;  /* 0x0000000b04057899 */ /* 0x000fe4000800063f */
[----:B------:R-:W-:Y:S01]  /*0230*/  USHF.L.U32 UR4, UR4, 0x1, URZ ;  /* 0x0000000104047899 */ /* 0x000fe2000800063f */
[----:B------:R-:W0:Y:S11]  /*0240*/  FENCE.VIEW.ASYNC.S ;  /* 0x00000000000073c6 */ /* 0x000e360000000000 */
[----:B0-----:R0:W1:Y:S01]  /*0250*/  SYNCS.EXCH.64 URZ, [UR8], UR4 ;  /* 0x00000004083f75b2 */ /* 0x0010620008000100 */
[----:B------:R0:W2:Y:S01]  /*0260*/  SYNCS.EXCH.64 URZ, [UR8+0x168], UR6 ;  /* 0x00016806083f75b2 */ /* 0x0000a20008000100 */
[----:B------:R0:W3:Y:S01]  /*0270*/  SYNCS.EXCH.64 URZ, [UR8+0x8], UR4 ;  /* 0x00000804083f75b2 */ /* 0x0000e20008000100 */
[----:B------:R0:W4:Y:S01]  /*0280*/  SYNCS.EXCH.64 URZ, [UR8+0x170], UR6 ;  /* 0x00017006083f75b2 */ /* 0x0001220008000100 */
[----:B------:R0:W0:Y:S01]  /*0290*/  SYNCS.EXCH.64 URZ, [UR8+0x10], UR4 ;  /* 0x00001004083f75b2 */ /* 0x0000220008000100 */
        /* <DEDUP_REMOVED lines=85> */
[----:B-1234-:R-:W-:Y:S01]  /*07f0*/  NOP ;  /* 0x0000000000007918 */ /* 0x01efe20000000000 */
.L_x_3:
[----:B0-----:R-:W-:Y:S05]  /*0800*/  BSYNC B0 ;  /* 0x0000000000007941 */ /* 0x001fea0003800000 */
.L_x_2:
[----:B------:R-:W0:Y:S01]  /*0810*/  SHFL.IDX PT, R9, R0, RZ, 0x1f ;  /* 0x00001fff00097589 */ /* 0x000e2200000e0000 */
[----:B------:R-:W-:Y:S01]  /*0820*/  SHF.R.S32.HI R4, RZ, 0x1f, R3 ;  /* 0x0000001fff047819 */ /* 0x000fe20000011403 */
[----:B------:R-:W1:Y:S01]  /*0830*/  S2UR UR12, SR_CTAID.X ;  /* 0x00000000000c79c3 */ /* 0x000e620000002500 */
[----:B------:R-:W-:Y:S01]  /*0840*/  ELECT P0, URZ, PT ;  /* 0x00000000003f782f */ /* 0x000fe20003800000 */
[----:B------:R2:W3:Y:S01]  /*0850*/  SHFL.IDX PT, R11, R0, RZ, 0x1f ;  /* 0x00001fff000b7589 */ /* 0x0004e200000e0000 */
[----:B------:R-:W-:Y:S02]  /*0860*/  LEA.HI R4, R4, R3, RZ, 0x7 ;  /* 0x0000000304047211 */ /* 0x000fe400078f38ff */
[----:B------:R-:W-:Y:S02]  /*0870*/  ELECT P1, URZ, PT ;  /* 0x00000000003f782f */ /* 0x000fe40003820000 */
[----:B------:R-:W-:Y:S01]  /*0880*/  SHF.R.S32.HI R13, RZ, 0x1f, R8 ;  /* 0x0000001fff0d7819 */ /* 0x000fe20000011408 */
[----:B------:R-:W4:Y:S01]  /*0890*/  S2R R6, SR_CTAID.Y ;  /* 0x0000000000067919 */ /* 0x000f220000002600 */
[----:B------:R-:W-:Y:S01]  /*08a0*/  LOP3.LUT R4, R4, 0xffffff80, RZ, 0xc0, !PT ;  /* 0xffffff8004047812 */ /* 0x000fe200078ec0ff */
[----:B------:R-:W5:Y:S01]  /*08b0*/  LDC R14, c[0x0][0x140] ;  /* 0x00005000ff0e7b82 */ /* 0x000f620000000800 */
[----:B------:R-:W-:Y:S01]  /*08c0*/  ULDC UR4, c[0x0][0x150] ;  /* 0x0000540000047ab9 */ /* 0x000fe20000000800 */
[----:B------:R-:W-:Y:S01]  /*08d0*/  LEA.HI R13, R13, R8, RZ, 0x2 ;  /* 0x000000080d0d7211 */ /* 0x000fe200078f10ff */
[----:B------:R-:W4:Y:S01]  /*08e0*/  SHFL.IDX PT, R16, R7, RZ, 0x1f ;  /* 0x00001fff07107589 */ /* 0x000f2200000e0000 */
[----:B------:R-:W-:Y:S01]  /*08f0*/  IMAD.IADD R4, R3, 0x1, -R4 ;  /* 0x0000000103047824 */ /* 0x000fe200078e0a04 */
[----:B------:R-:W-:Y:S01]  /*0900*/  UMOV UR11, 0x80 ;  /* 0x00000080000b7882 */ /* 0x000fe20000000000 */
[----:B------:R-:W-:Y:S01]  /*0910*/  LOP3.LUT R13, R13, 0x3ffffffc, RZ, 0xc0, !PT ;  /* 0x3ffffffc0d0d7812 */ /* 0x000fe200078ec0ff */
[----:B------:R-:W-:Y:S01]  /*0920*/  NOP ;  /* 0x0000000000007918 */ /* 0x000fe20000000000 */
[----:B------:R-:W4:Y:S01]  /*0930*/  LDC R15, c[0x0][0x144] ;  /* 0x00005100ff0f7b82 */ /* 0x000f220000000800 */
[----:B------:R-:W-:Y:S01]  /*0940*/  SHF.R.S32.HI R5, RZ, 0x1f, R4 ;  /* 0x0000001fff057819 */ /* 0x000fe20000011404 */
[----:B------:R-:W-:Y:S01]  /*0950*/  NOP ;  /* 0x0000000000007918 */ /* 0x000fe20000000000 */
[----:B------:R-:W-:Y:S01]  /*0960*/  IMAD.IADD R8, R8, 0x1, -R13 ;  /* 0x0000000108087824 */ /* 0x000fe200078e0a0d */
[C---:B------:R-:W-:Y:S01]  /*0970*/  ISETP.NE.AND P4, PT, R10.reuse, RZ, PT ;  /* 0x000000ff0a00720c */ /* 0x040fe20003f85270 */
[----:B------:R-:W-:Y:S01]  /*0980*/  VIADD R41, R10, 0xffffffff ;  /* 0xffffffff0a297836 */ /* 0x000fe20000000000 */
[----:B0-----:R-:W-:Y:S01]  /*0990*/  ISETP.NE.OR P0, PT, R9, RZ, !P0 ;  /* 0x000000ff0900720c */ /* 0x001fe20004705670 */
[----:B------:R-:W-:Y:S01]  /*09a0*/  IMAD.MOV.U32 R34, RZ, RZ, 0x1 ;  /* 0x00000001ff227424 */ /* 0x000fe200078e00ff */
[----:B------:R-:W-:Y:S01]  /*09b0*/  LEA.HI R9, R5, R4, RZ, 0x3 ;  /* 0x0000000405097211 */ /* 0x000fe200078f18ff */
[----:B------:R-:W0:Y:S01]  /*09c0*/  LDC R21, c[0x0][0x148] ;  /* 0x00005200ff157b82 */ /* 0x000e220000000800 */
[----:B-1----:R-:W-:-:S02]  /*09d0*/  I2FP.F32.U32 R12, UR12 ;  /* 0x0000000c000c7c45 */ /* 0x002fc40008201000 */
[--C-:B--2---:R-:W-:Y:S02]  /*09e0*/  SHF.R.S32.HI R0, RZ, 0x3, R9.reuse ;  /* 0x00000003ff007819 */ /* 0x104fe40000011409 */
[----:B------:R-:W-:Y:S01]  /*09f0*/  SHF.R.S32.HI R9, RZ, 0x1f, R9 ;  /* 0x0000001fff097819 */ /* 0x000fe20000011409 */
[----:B------:R-:W-:Y:S01]  /*0a00*/  FMUL R12, R12, UR4 ;  /* 0x000000040c0c7c20 */ /* 0x000fe20008400000 */
[----:B---3--:R-:W-:Y:S01]  /*0a10*/  ISETP.NE.OR P1, PT, R11, RZ, !P1 ;  /* 0x000000ff0b00720c */ /* 0x008fe20004f25670 */
[----:B------:R-:W-:Y:S01]  /*0a20*/  ULDC UR4, c[0x0][0x154] ;  /* 0x0000550000047ab9 */ /* 0x000fe20000000800 */
[----:B------:R-:W-:Y:S01]  /*0a30*/  LEA.HI R11, R9, R0, RZ, 0x2 ;  /* 0x00000000090b7211 */ /* 0x000fe200078f10ff */
[----:B------:R-:W-:Y:S01]  /*0a40*/  VOTEU.ALL UP1, P0 ;  /* 0x00000000003f7886 */ /* 0x000fe20000020000 */
[----:B------:R-:W-:Y:S01]  /*0a50*/  SHF.R.S32.HI R9, RZ, 0x1f, R2 ;  /* 0x0000001fff097819 */ /* 0x000fe20000011402 */
[----:B------:R-:W1:Y:S01]  /*0a60*/  F2I.U32.TRUNC.NTZ R12, R12 ;  /* 0x0000000c000c7305 */ /* 0x000e62000020f000 */
[----:B------:R-:W-:Y:S01]  /*0a70*/  LOP3.LUT R11, R11, 0xfffffffc, RZ, 0xc0, !PT ;  /* 0xfffffffc0b0b7812 */ /* 0x000fe200078ec0ff */
[----:B------:R-:W-:Y:S01]  /*0a80*/  VOTEU.ALL UP0, P0 ;  /* 0x00000000003f7886 */ /* 0x000fe20000000000 */
[----:B------:R-:W-:Y:S01]  /*0a90*/  LEA.HI R9, R9, R2, RZ, 0x2 ;  /* 0x0000000209097211 */ /* 0x000fe200078f10ff */
[----:B------:R-:W2:Y:S01]  /*0aa0*/  @!UP1 S2UR UR7, SR_CgaCtaId ;  /* 0x00000000000799c3 */ /* 0x000ea20000008800 */
[----:B-----5:R-:W-:Y:S01]  /*0ab0*/  ISETP.EQ.U32.AND P2, PT, R14, 0x1, PT ;  /* 0x000000010e00780c */ /* 0x020fe20003f42070 */
[----:B------:R-:W-:Y:S01]  /*0ac0*/  IMAD.IADD R11, R0, 0x1, -R11 ;  /* 0x00000001000b7824 */ /* 0x000fe200078e0a0b */
[----:B------:R-:W-:Y:S01]  /*0ad0*/  LOP3.LUT R9, R9, 0xfffffffc, RZ, 0xc0, !PT ;  /* 0xfffffffc09097812 */ /* 0x000fe200078ec0ff */
[----:B------:R-:W-:Y:S01]  /*0ae0*/  VOTEU.ALL UP2, P1 ;  /* 0x00000000003f7886 */ /* 0x000fe20000840000 */
[----:B------:R-:W-:Y:S01]  /*0af0*/  @!UP1 UMOV UR6, 0x400 ;  /* 0x0000040000069882 */ /* 0x000fe20000000000 */
[----:B------:R-:W-:Y:S01]  /*0b00*/  IMAD R8, R8, 0x4, R11 ;  /* 0x0000000408087824 */ /* 0x000fe200078e020b */
[----:B------:R-:W-:Y:S01]  /*0b10*/  VOTEU.ALL UP3, P1 ;  /* 0x00000000003f7886 */ /* 0x000fe20000860000 */
[----:B------:R-:W-:Y:S01]  /*0b20*/  IMAD.IADD R14, R2, 0x1, -R9 ;  /* 0x00000001020e7824 */ /* 0x000fe200078e0a09 */
[----:B----4-:R-:W-:Y:S01]  /*0b30*/  I2FP.F32.U32 R2, R6 ;  /* 0x0000000600027245 */ /* 0x010fe20000201000 */
[----:B------:R-:W3:Y:S01]  /*0b40*/  @!UP2 S2UR UR10, SR_CgaCtaId ;  /* 0x00000000000aa9c3 */ /* 0x000ee20000008800 */
[----:B------:R-:W-:Y:S01]  /*0b50*/  LEA.HI R0, R8, R8, RZ, 0x1 ;  /* 0x0000000808007211 */ /* 0x000fe200078f08ff */
[----:B-1----:R-:W-:Y:S01]  /*0b60*/  IMAD.MOV R12, RZ, RZ, -R12 ;  /* 0x000000ffff0c7224 */ /* 0x002fe200078e0a0c */
[----:B------:R-:W-:Y:S01]  /*0b70*/  @!UP2 UMOV UR9, 0x400 ;  /* 0x000004000009a882 */ /* 0x000fe20000000000 */
[----:B------:R-:W-:Y:S01]  /*0b80*/  FMUL R2, R2, UR4 ;  /* 0x0000000402027c20 */ /* 0x000fe20008400000 */
[----:B------:R-:W-:Y:S01]  /*0b90*/  LOP3.LUT R9, R0, 0xfffffffe, RZ, 0xc0, !PT ;  /* 0xfffffffe00097812 */ /* 0x000fe200078ec0ff */
[----:B------:R-:W-:Y:S01]  /*0ba0*/  IMAD R20, R15, R12, UR12 ;  /* 0x0000000c0f147e24 */ /* 0x000fe2000f8e020c */
[----:B------:R-:W-:Y:S01]  /*0bb0*/  UMOV UR4, 0x20 ;  /* 0x0000002000047882 */ /* 0x000fe20000000000 */
[----:B------:R-:W-:Y:S01]  /*0bc0*/  IMAD.SHL.U32 R35, R8, 0x4, RZ ;  /* 0x0000000408237824 */ /* 0x000fe200078e00ff */
[----:B------:R-:W-:-:S04]  /*0bd0*/  @!UP1 UIADD3 UR4, -UR4, 0x100000, URZ ;  /* 0x0010000004049890 */ /* 0x000fc8000fffe13f */
[----:B------:R-:W-:Y:S02]  /*0be0*/  @!UP1 USHF.L.U32 UR5, UR4, 0xb, URZ ;  /* 0x0000000b04059899 */ /* 0x000fe4000800063f */
[----:B------:R-:W-:Y:S01]  /*0bf0*/  @!UP1 USHF.L.U32 UR4, UR4, 0x1, URZ ;  /* 0x0000000104049899 */ /* 0x000fe2000800063f */
[C---:B------:R-:W-:Y:S01]  /*0c00*/  IMAD.IADD R9, R8.reuse, 0x1, -R9 ;  /* 0x0000000108097824 */ /* 0x040fe200078e0a09 */
[----:B------:R-:W1:Y:S01]  /*0c10*/  F2I.U32.TRUNC.NTZ R2, R2 ;  /* 0x0000000200027305 */ /* 0x000e62000020f000 */
[----:B------:R-:W-:Y:S01]  /*0c20*/  VOTEU.ALL UP4, P1 ;  /* 0x00000000003f7886 */ /* 0x000fe20000880000 */
[----:B------:R-:W-:Y:S01]  /*0c30*/  LOP3.LUT R35, R8, 0xc, R35, 0x78, !PT ;  /* 0x0000000c08237812 */ /* 0x000fe200078e7823 */
[----:B--2---:R-:W-:Y:S01]  /*0c40*/  @!UP1 ULEA UR8, UR7, UR6, 0x18 ;  /* 0x0000000607089291 */ /* 0x004fe2000f8ec03f */
[----:B------:R-:W-:Y:S01]  /*0c50*/  ISETP.NE.AND P3, PT, R9, R20, PT ;  /* 0x000000140900720c */ /* 0x000fe20003f65270 */
[----:B------:R-:W-:-:S04]  /*0c60*/  @!UP2 UIADD3 UR6, -UR11, 0x100000, URZ ;  /* 0x001000000b06a890 */ /* 0x000fc8000fffe13f */
[----:B------:R-:W-:Y:S02]  /*0c70*/  @!UP2 USHF.L.U32 UR7, UR6, 0xb, URZ ;  /* 0x0000000b0607a899 */ /* 0x000fe4000800063f */
[----:B------:R-:W-:Y:S01]  /*0c80*/  @!UP2 USHF.L.U32 UR6, UR6, 0x1, URZ ;  /* 0x000000010606a899 */ /* 0x000fe2000800063f */
[----:B------:R-:W-:Y:S01]  /*0c90*/  ISETP.GE.U32.AND P6, PT, R41, 0x2, PT ;  /* 0x000000022900780c */ /* 0x000fe20003fc6070 */
[----:B------:R-:W-:Y:S01]  /*0ca0*/  VOTEU.ALL UP5, P1 ;  /* 0x00000000003f7886 */ /* 0x000fe200008a0000 */
[----:B------:R-:W-:Y:S01]  /*0cb0*/  VOTEU.ALL UP1, P0 ;  /* 0x00000000003f7886 */ /* 0x000fe20000020000 */
[----:B------:R-:W-:Y:S02]  /*0cc0*/  LOP3.LUT P0, RZ, R4, 0x7, RZ, 0xc0, !PT ;  /* 0x0000000704ff7812 */ /* 0x000fe4000780c0ff */
[----:B------:R-:W-:Y:S01]  /*0cd0*/  R2UR UR43, R16 ;  /* 0x00000000102b72ca */ /* 0x000fe200000e0000 */
[----:B---3--:R-:W-:Y:S01]  /*0ce0*/  @!UP2 ULEA UR9, UR10, UR9, 0x18 ;  /* 0x000000090a09a291 */ /* 0x008fe2000f8ec03f */
[C---:B------:R-:W-:Y:S01]  /*0cf0*/  ISETP.LT.U32.AND P0, PT, R35.reuse, 0x2, !P0 ;  /* 0x000000022300780c */ /* 0x040fe20004701070 */
[----:B-1----:R-:W-:Y:S01]  /*0d00*/  IMAD.MOV R24, RZ, RZ, -R2 ;  /* 0x000000ffff187224 */ /* 0x002fe200078e0a02 */
[----:B------:R-:W-:Y:S01]  /*0d10*/  VOTEU.ALL UP2, P1 ;  /* 0x00000000003f7886 */ /* 0x000fe20000840000 */
[----:B------:R-:W-:Y:S01]  /*0d20*/  @P3 LEA.HI R0, R35, R35, RZ, 0x1 ;  /* 0x0000002323003211 */ /* 0x000fe200078f08ff */
[----:B------:R-:W1:Y:S02]  /*0d30*/  FENCE.VIEW.ASYNC.S ;  /* 0x00000000000073c6 */ /* 0x000e640000000000 */
[----:B-1----:R1:W2:Y:S01]  /*0d40*/  @!UP0 SYNCS.EXCH.64 URZ, [UR8+0x300], UR4 ;  /* 0x00030004083f85b2 */ /* 0x0022a20008000100 */
[----:B------:R-:W-:Y:S01]  /*0d50*/  ISETP.NE.AND P1, PT, R14, 0x3, PT ;  /* 0x000000030e00780c */ /* 0x000fe20003f25270 */
[----:B0-----:R-:W-:Y:S01]  /*0d60*/  IMAD R9, R21, R24, R6 ;  /* 0x0000001815097224 */ /* 0x001fe200078e0206 */
[----:B------:R-:W-:-:S02]  /*0d70*/  @P3 SHF.R.S32.HI R0, RZ, 0x1, R0 ;  /* 0x00000001ff003819 */ /* 0x000fc40000011400 */
[----:B------:R-:W-:Y:S02]  /*0d80*/  ISETP.EQ.OR P1, PT, R14, RZ, !P1 ;  /* 0x000000ff0e00720c */ /* 0x000fe40004f22670 */
[----:B------:R-:W-:Y:S02]  /*0d90*/  @P3 ISETP.NE.AND P5, PT, R0, R9, PT ;  /* 0x000000090000320c */ /* 0x000fe40003fa5270 */
[----:B------:R-:W-:Y:S02]  /*0da0*/  ISETP.EQ.AND P1, PT, R10, RZ, P1 ;  /* 0x000000ff0a00720c */ /* 0x000fe40000f22270 */
[----:B------:R-:W-:Y:S02]  /*0db0*/  SEL R9, RZ, 0x1, !P0 ;  /* 0x00000001ff097807 */ /* 0x000fe40004000000 */
[----:B------:R-:W-:Y:S02]  /*0dc0*/  @P3 SEL R34, RZ, 0x1, P5 ;  /* 0x00000001ff223807 */ /* 0x000fe40002800000 */
[----:B------:R-:W-:Y:S01]  /*0dd0*/  SEL R18, RZ, 0x1, !P1 ;  /* 0x00000001ff127807 */ /* 0x000fe20004800000 */
[----:B------:R1:W0:Y:S01]  /*0de0*/  @!UP1 SYNCS.EXCH.64 URZ, [UR8+0x308], UR4 ;  /* 0x00030804083f95b2 */ /* 0x0002220008000100 */
[----:B------:R-:W-:Y:S01]  /*0df0*/  NOP ;  /* 0x0000000000007918 */ /* 0x000fe20000000000 */
[----:B------:R-:W-:-:S02]  /*0e00*/  LOP3.LUT R34, R34, R9, RZ, 0xc0, !PT ;  /* 0x0000000922227212 */ /* 0x000fc400078ec0ff */
[----:B------:R-:W-:Y:S01]  /*0e10*/  SEL R18, R18, 0x2, P6 ;  /* 0x0000000212127807 */ /* 0x000fe20003000000 */
[----:B------:R1:W3:Y:S01]  /*0e20*/  @!UP2 SYNCS.EXCH.64 URZ, [UR9+0x2e0], UR6 ;  /* 0x0002e006093fa5b2 */ /* 0x0002e20008000100 */
[----:B------:R1:W4:Y:S01]  /*0e30*/  @!UP3 SYNCS.EXCH.64 URZ, [UR9+0x2e8], UR6 ;  /* 0x0002e806093fb5b2 */ /* 0x0003220008000100 */
[----:B------:R1:W0:Y:S01]  /*0e40*/  @!UP4 SYNCS.EXCH.64 URZ, [UR9+0x2f0], UR6 ;  /* 0x0002f006093fc5b2 */ /* 0x0002220008000100 */
[----:B------:R1:W0:Y:S01]  /*0e50*/  @!UP5 SYNCS.EXCH.64 URZ, [UR9+0x2f8], UR6 ;  /* 0x0002f806093fd5b2 */ /* 0x0002220008000100 */
[----:B------:R-:W-:Y:S01]  /*0e60*/  NOP ;  /* 0x0000000000007918 */ /* 0x000fe20000000000 */
[----:B-12---:R-:W-:Y:S05]  /*0e70*/  @!P2 BRA `(.L_x_4) ;  /* 0x000000000008a947 */ /* 0x006fea0003800000 */
[----:B0--34-:R-:W-:Y:S01]  /*0e80*/  UCGABAR_ARV ;  /* 0x00000000000079c7 */ /* 0x019fe20008000000 */
[----:B------:R-:W-:Y:S05]  /*0e90*/  BRA `(.L_x_5) ;  /* 0x0000000000047947 */ /* 0x000fea0003800000 */
.L_x_4:
[----:B0--34-:R-:W-:Y:S01]  /*0ea0*/  NOP ;  /* 0x0000000000007918 */ /* 0x019fe20000000000 */
.L_x_5:
[----:B------:R-:W-:Y:S01]  /*0eb0*/  ULDC.64 UR4, c[0x0][0x598] ;  /* 0x0001660000047ab9 */ /* 0x000fe20000000a00 */
[----:B------:R-:W-:Y:S01]  /*0ec0*/  ULDC.64 UR36, c[0x0][0x208] ;  /* 0x0000820000247ab9 */ /* 0x000fe20000000a00 */
[----:B------:R-:W-:-:S04]  /*0ed0*/  ISETP.NE.U32.AND P0, PT, RZ, UR4, PT ;  /* 0x00000004ff007c0c */ /* 0x000fc8000bf05070 */
[----:B------:R-:W-:-:S13]  /*0ee0*/  ISETP.NE.AND.EX P0, PT, RZ, UR5, PT, P0 ;  /* 0x00000005ff007c0c */ /* 0x000fda000bf05300 */
[----:B------:R-:W-:Y:S05]  /*0ef0*/  @!P0 BRA `(.L_x_6) ;  /* 0x00000000001c8947 */ /* 0x000fea0003800000 */
[----:B------:R-:W0:Y:S02]  /*0f00*/  LDC.64 R8, c[0x0][0x598] ;  /* 0x00016600ff087b82 */ /* 0x000e240000000a00 */
[----:B0-----:R-:W2:Y:S02]  /*0f10*/  LDG.E.64 R8, desc[UR36][R8.64] ;  /* 0x0000002408087981 */ /* 0x001ea4000c1e1b00 */
[----:B--2---:R-:W-:-:S04]  /*0f20*/  ISETP.NE.U32.AND P0, PT, R8, RZ, PT ;  /* 0x000000ff0800720c */ /* 0x004fc80003f05070 */
[----:B------:R-:W-:-:S13]  /*0f30*/  ISETP.NE.AND.EX P0, PT, R9, RZ, PT, P0 ;  /* 0x000000ff0900720c */ /* 0x000fda0003f05300 */
[----:B------:R-:W-:Y:S05]  /*0f40*/  @!P0 BRA `(.L_x_6) ;  /* 0x0000000000088947 */ /* 0x000fea0003800000 */
[----:B------:R0:W5:Y:S01]  /*0f50*/  LD.E R36, desc[UR36][R8.64] ;  /* 0x0000002408247980 */ /* 0x000162000c101900 */
[----:B------:R-:W-:Y:S05]  /*0f60*/  BRA `(.L_x_7) ;  /* 0x0000000000247947 */ /* 0x000fea0003800000 */
.L_x_6:
[----:B------:R-:W-:Y:S02]  /*0f70*/  ULDC.64 UR4, c[0x0][0x588] ;  /* 0x0001620000047ab9 */ /* 0x000fe40000000a00 */
[----:B------:R-:W-:-:S04]  /*0f80*/  ISETP.NE.U32.AND P0, PT, RZ, UR4, PT ;  /* 0x00000004ff007c0c */ /* 0x000fc8000bf05070 */
[----:B------:R-:W-:-:S13]  /*0f90*/  ISETP.NE.AND.EX P0, PT, RZ, UR5, PT, P0 ;  /* 0x00000005ff007c0c */ /* 0x000fda000bf05300 */
[----:B------:R-:W-:Y:S05]  /*0fa0*/  @!P0 BRA `(.L_x_8) ;  /* 0x00000000000c8947 */ /* 0x000fea0003800000 */
[----:B------:R-:W0:Y:S02]  /*0fb0*/  LDC.64 R36, c[0x0][0x588] ;  /* 0x00016200ff247b82 */ /* 0x000e240000000a00 */
[----:B0-----:R1:W5:Y:S01]  /*0fc0*/  LDG.E R36, desc[UR36][R36.64] ;  /* 0x0000002424247981 */ /* 0x001362000c1e1900 */
[----:B------:R-:W-:Y:S05]  /*0fd0*/  BRA `(.L_x_7) ;  /* 0x0000000000087947 */ /* 0x000fea0003800000 */
.L_x_8:
[----:B------:R-:W-:Y:S02]  /*0fe0*/  ULDC UR4, c[0x0][0x580] ;  /* 0x0001600000047ab9 */ /* 0x000fe40000000800 */
[----:B------:R-:W-:-:S07]  /*0ff0*/  IMAD.U32 R36, RZ, RZ, UR4 ;  /* 0x00000004ff247e24 */ /* 0x000fce000f8e00ff */
.L_x_7:
[----:B------:R-:W-:Y:S02]  /*1000*/  ULDC.64 UR4, c[0x0][0x5a0] ;  /* 0x0001680000047ab9 */ /* 0x000fe40000000a00 */
[----:B------:R-:W-:-:S04]  /*1010*/  ISETP.NE.U32.AND P0, PT, RZ, UR4, PT ;  /* 0x00000004ff007c0c */ /* 0x000fc8000bf05070 */
[----:B------:R-:W-:-:S13]  /*1020*/  ISETP.NE.AND.EX P0, PT, RZ, UR5, PT, P0 ;  /* 0x00000005ff007c0c */ /* 0x000fda000bf05300 */
[----:B------:R-:W-:Y:S05]  /*1030*/  @!P0 BRA `(.L_x_9) ;  /* 0x00000000001c8947 */ /* 0x000fea0003800000 */
[----:B0-----:R-:W0:Y:S02]  /*1040*/  LDC.64 R8, c[0x0][0x5a0] ;  /* 0x00016800ff087b82 */ /* 0x001e240000000a00 */
[----:B0-----:R-:W2:Y:S02]  /*1050*/  LDG.E.64 R8, desc[UR36][R8.64] ;  /* 0x0000002408087981 */ /* 0x001ea4000c1e1b00 */
[----:B--2---:R-:W-:-:S04]  /*1060*/  ISETP.NE.U32.AND P0, PT, R8, RZ, PT ;  /* 0x000000ff0800720c */ /* 0x004fc80003f05070 */
[----:B------:R-:W-:-:S13]  /*1070*/  ISETP.NE.AND.EX P0, PT, R9, RZ, PT, P0 ;  /* 0x000000ff0900720c */ /* 0x000fda0003f05300 */
[----:B------:R-:W-:Y:S05]  /*1080*/  @!P0 BRA `(.L_x_9) ;  /* 0x0000000000088947 */ /* 0x000fea0003800000 */
[----:B-1----:R0:W5:Y:S01]  /*1090*/  LD.E R37, desc[UR36][R8.64] ;  /* 0x0000002408257980 */ /* 0x002162000c101900 */
[----:B------:R-:W-:Y:S05]  /*10a0*/  BRA `(.L_x_10) ;  /* 0x0000000000247947 */ /* 0x000fea0003800000 */
.L_x_9:
[----:B------:R-:W-:Y:S02]  /*10b0*/  ULDC.64 UR4, c[0x0][0x590] ;  /* 0x0001640000047ab9 */ /* 0x000fe40000000a00 */
[----:B------:R-:W-:-:S04]  /*10c0*/  ISETP.NE.U32.AND P0, PT, RZ, UR4, PT ;  /* 0x00000004ff007c0c */ /* 0x000fc8000bf05070 */
[----:B------:R-:W-:-:S13]  /*10d0*/  ISETP.NE.AND.EX P0, PT, RZ, UR5, PT, P0 ;  /* 0x00000005ff007c0c */ /* 0x000fda000bf05300 */
[----:B------:R-:W-:Y:S05]  /*10e0*/  @!P0 BRA `(.L_x_11) ;  /* 0x00000000000c8947 */ /* 0x000fea0003800000 */
[----:B0-----:R-:W1:Y:S02]  /*10f0*/  LDC.64 R8, c[0x0][0x590] ;  /* 0x00016400ff087b82 */ /* 0x001e640000000a00 */
[----:B-1----:R1:W5:Y:S01]  /*1100*/  LDG.E R37, desc[UR36][R8.64] ;  /* 0x0000002408257981 */ /* 0x002362000c1e1900 */
[----:B------:R-:W-:Y:S05]  /*1110*/  BRA `(.L_x_10) ;  /* 0x0000000000087947 */ /* 0x000fea0003800000 */
.L_x_11:
[----:B------:R-:W-:Y:S02]  /*1120*/  ULDC UR4, c[0x0][0x584] ;  /* 0x0001610000047ab9 */ /* 0x000fe40000000800 */
[----:B-1----:R-:W-:-:S07]  /*1130*/  IMAD.U32 R37, RZ, RZ, UR4 ;  /* 0x00000004ff257e24 */ /* 0x002fce000f8e00ff */
.L_x_10:
[----:B------:R-:W2:Y:S01]  /*1140*/  LDC R23, c[0x0][0x65c] ;  /* 0x00019700ff177b82 */ /* 0x000ea20000000800 */
[----:B------:R-:W-:Y:S01]  /*1150*/  ULDC UR6, c[0x0][0x28c] ;  /* 0x0000a30000067ab9 */ /* 0x000fe20000000800 */
[----:B------:R-:W-:Y:S01]  /*1160*/  ISETP.NE.AND P0, PT, R10, 0x2, PT ;  /* 0x000000020a00780c */ /* 0x000fe20003f05270 */
[----:B------:R-:W-:Y:S01]  /*1170*/  UIADD3 UR6, UR6, 0x1f, URZ ;  /* 0x0000001f06067890 */ /* 0x000fe2000fffe03f */
[----:B01----:R-:W-:Y:S01]  /*1180*/  IMAD.U32 R8, RZ, RZ, UR12 ;  /* 0x0000000cff087e24 */ /* 0x003fe2000f8e00ff */
[----:B------:R-:W-:Y:S01]  /*1190*/  UMOV UR38, URZ ;  /* 0x0000003f00267c82 */ /* 0x000fe20008000000 */
[----:B------:R-:W-:Y:S01]  /*11a0*/  IMAD.MOV.U32 R9, RZ, RZ, RZ ;  /* 0x000000ffff097224 */ /* 0x000fe200078e00ff */
[----:B------:R-:W-:Y:S01]  /*11b0*/  USHF.R.S32.HI UR7, URZ, 0x1f, UR6 ;  /* 0x0000001f3f077899 */ /* 0x000fe20008011406 */
[----:B------:R-:W-:Y:S01]  /*11c0*/  UMOV UR39, URZ ;  /* 0x0000003f00277c82 */ /* 0x000fe20008000000 */
[----:B------:R-:W-:Y:S02]  /*11d0*/  ULDC.64 UR8, c[0x0][0x650] ;  /* 0x0001940000087ab9 */ /* 0x000fe40000000a00 */
[----:B------:R-:W-:-:S04]  /*11e0*/  ULEA.HI UR7, UR7, UR6, URZ, 0x5 ;  /* 0x0000000607077291 */ /* 0x000fc8000f8f283f */
[----:B------:R-:W-:Y:S01]  /*11f0*/  USHF.R.S32.HI UR40, URZ, 0x5, UR7 ;  /* 0x000000053f287899 */ /* 0x000fe20008011407 */
[----:B--2---:R-:W-:-:S04]  /*1200*/  ISETP.NE.AND P1, PT, R23, 0x1, PT ;  /* 0x000000011700780c */ /* 0x004fc80003f25270 */
[----:B------:R-:W-:-:S09]  /*1210*/  P2R R0, PR, RZ, 0x2 ;  /* 0x00000002ff007803 */ /* 0x000fd20000000000 */
[----:B------:R-:W0:Y:S01]  /*1220*/  @P1 LDC R11, c[0x0][0x10] ;  /* 0x00000400ff0b1b82 */ /* 0x000e220000000800 */
[----:B------:R-:W-:Y:S02]  /*1230*/  @P1 IMAD.MOV.U32 R7, RZ, RZ, RZ ;  /* 0x000000ffff071224 */ /* 0x000fe400078e00ff */
[----:B------:R-:W-:-:S05]  /*1240*/  @P1 IMAD.MOV.U32 R19, RZ, RZ, RZ ;  /* 0x000000ffff131224 */ /* 0x000fca00078e00ff */
[----:B------:R-:W1:Y:S01]  /*1250*/  @!P1 LDC R13, c[0x0][0xc] ;  /* 0x00000300ff0d9b82 */ /* 0x000e620000000800 */
[----:B------:R-:W-:Y:S01]  /*1260*/  ULDC UR4, c[0x0][0xc] ;  /* 0x0000030000047ab9 */ /* 0x000fe20000000800 */
[----:B------:R-:W-:Y:S02]  /*1270*/  ULDC UR5, c[0x0][0x10] ;  /* 0x0000040000057ab9 */ /* 0x000fe40000000800 */
[----:B------:R-:W-:-:S04]  /*1280*/  UIMAD.WIDE.U32 UR4, UR4, UR5, URZ ;  /* 0x00000005040472a5 */ /* 0x000fc8000f8e003f */
[----:B------:R-:W2:Y:S01]  /*1290*/  LDC R16, c[0x0][0x14] ;  /* 0x00000500ff107b82 */ /* 0x000ea20000000800 */
[----:B0-----:R-:W-:-:S04]  /*12a0*/  @P1 IMAD.WIDE.U32 R10, R11, UR12, R6 ;  /* 0x0000000c0b0a1c25 */ /* 0x001fc8000f8e0006 */
[----:B------:R-:W-:Y:S02]  /*12b0*/  @P1 IMAD.IADD R19, R11, 0x1, R19 ;  /* 0x000000010b131824 */ /* 0x000fe400078e0213 */
[----:B------:R-:W-:Y:S02]  /*12c0*/  @P1 IMAD.MOV.U32 R22, RZ, RZ, R10 ;  /* 0x000000ffff161224 */ /* 0x000fe400078e000a */
[----:B-1----:R-:W-:-:S04]  /*12d0*/  @!P1 IMAD.WIDE.U32 R8, R6, R13, R8 ;  /* 0x0000000d06089225 */ /* 0x002fc800078e0008 */
[----:B------:R-:W-:Y:S02]  /*12e0*/  @!P1 IMAD.MOV.U32 R22, RZ, RZ, R8 ;  /* 0x000000ffff169224 */ /* 0x000fe400078e0008 */
[----:B------:R-:W-:Y:S02]  /*12f0*/  @!P1 IMAD.MOV.U32 R19, RZ, RZ, R9 ;  /* 0x000000ffff139224 */ /* 0x000fe400078e0009 */
[C---:B--2---:R-:W-:Y:S02]  /*1300*/  IMAD R11, R16.reuse, UR5, RZ ;  /* 0x00000005100b7c24 */ /* 0x044fe4000f8e02ff */
[----:B------:R-:W-:-:S04]  /*1310*/  IMAD.WIDE.U32 R16, R16, UR4, RZ ;  /* 0x0000000410107c25 */ /* 0x000fc8000f8e00ff */
[----:B------:R-:W-:Y:S01]  /*1320*/  IMAD.IADD R0, R17, 0x1, R11 ;  /* 0x0000000111007824 */ /* 0x000fe200078e020b */
[----:B------:R-:W-:Y:S06]  /*1330*/  @P0 BRA `(.L_x_12) ;  /* 0x0000000000280947 */ /* 0x000fec0003800000 */
[----:B------:R-:W-:Y:S01]  /*1340*/  UIMAD.WIDE.U32 UR4, UR40, 0x6c16c16d, URZ ;  /* 0x6c16c16d280478a5 */ /* 0x000fe2000f8e003f */
[----:B------:R-:W-:Y:S01]  /*1350*/  IADD3 R22, P0, R22, R16, RZ ;  /* 0x0000001016167210 */ /* 0x000fe20007f1e0ff */
[----:B------:R-:W-:Y:S02]  /*1360*/  UISETP.GE.U32.AND UP0, UPT, UR40, 0x2d, UPT ;  /* 0x0000002d2800788c */ /* 0x000fe4000bf06070 */
[----:B------:R-:W-:Y:S02]  /*1370*/  UIADD3 UR4, -UR5, UR40, URZ ;  /* 0x0000002805047290 */ /* 0x000fe4000fffe13f */
[----:B------:R-:W-:Y:S01]  /*1380*/  IMAD.X R19, R0, 0x1, R19, P0 ;  /* 0x0000000100137824 */ /* 0x000fe200000e0613 */
[----:B------:R-:W-:Y:S01]  /*1390*/  UMOV UR39, URZ ;  /* 0x0000003f00277c82 */ /* 0x000fe20008000000 */
[----:B------:R-:W-:-:S04]  /*13a0*/  ULEA.HI UR4, UR4, UR5, URZ, 0x1f ;  /* 0x0000000504047291 */ /* 0x000fc8000f8ff83f */
[----:B------:R-:W-:-:S04]  /*13b0*/  USHF.R.U32.HI UR4, URZ, 0x5, UR4 ;  /* 0x000000053f047899 */ /* 0x000fc80008011604 */
[----:B------:R-:W-:Y:S02]  /*13c0*/  @UP0 ULOP3.LUT UR39, UR4, 0x1, URZ, 0xc0, !UPT ;  /* 0x0000000104270892 */ /* 0x000fe4000f8ec03f */
[----:B------:R-:W-:-:S12]  /*13d0*/  UIMAD UR38, UR4, -0x2d, UR40 ;  /* 0xffffffd3042678a4 */ /* 0x000fd8000f8e0228 */
.L_x_12:
[----:B------:R-:W-:Y:S01]  /*13e0*/  ISETP.GE.U32.AND P0, PT, R22, UR8, PT ;  /* 0x0000000816007c0c */ /* 0x000fe2000bf06070 */
[----:B------:R-:W-:Y:S01]  /*13f0*/  IMAD.MOV.U32 R32, RZ, RZ, -0x1 ;  /* 0xffffffffff207424 */ /* 0x000fe200078e00ff */
[----:B------:R-:W-:Y:S01]  /*1400*/  PRMT R8, RZ, 0x7610, R8 ;  /* 0x00007610ff087816 */ /* 0x000fe20000000008 */
[----:B------:R-:W-:Y:S01]  /*1410*/  IMAD.MOV.U32 R2, RZ, RZ, -0x1 ;  /* 0xffffffffff027424 */ /* 0x000fe200078e00ff */
[----:B------:R-:W-:Y:S01]  /*1420*/  ISETP.GE.U32.AND.EX P0, PT, R19, UR9, PT, P0 ;  /* 0x0000000913007c0c */ /* 0x000fe2000bf06100 */
[----:B------:R-:W-:-:S12]  /*1430*/  IMAD.MOV.U32 R33, RZ, RZ, -0x1 ;  /* 0xffffffffff217424 */ /* 0x000fd800078e00ff */
[----:B------:R-:W-:Y:S05]  /*1440*/  @P0 BRA `(.L_x_13) ;  /* 0x00000004002c0947 */ /* 0x000fea0003800000 */
[----:B------:R-:W0:Y:S01]  /*1450*/  LDC.64 R26, c[0x0][0x628] ;  /* 0x00018a00ff1a7b82 */ /* 0x000e220000000a00 */
[----:B------:R-:W-:Y:S02]  /*1460*/  IMAD.MOV.U32 R8, RZ, RZ, R22 ;  /* 0x000000ffff087224 */ /* 0x000fe400078e0016 */
[----:B------:R-:W-:-:S05]  /*1470*/  IMAD.MOV.U32 R9, RZ, RZ, R19 ;  /* 0x000000ffff097224 */ /* 0x000fca00078e0013 */
[----:B------:R-:W1:Y:S08]  /*1480*/  LDC R2, c[0x0][0x630] ;  /* 0x00018c00ff027b82 */ /* 0x000e700000000800 */
[----:B------:R-:W2:Y:S01]  /*1490*/  LDC.64 R28, c[0x0][0x620] ;  /* 0x00018800ff1c7b82 */ /* 0x000ea20000000a00 */
[----:B0-----:R-:W-:-:S04]  /*14a0*/  ISETP.NE.U32.AND P0, PT, R26, RZ, PT ;  /* 0x000000ff1a00720c */ /* 0x001fc80003f05070 */
[----:B------:R-:W-:-:S13]  /*14b0*/  ISETP.NE.AND.EX P0, PT, R27, RZ, PT, P0 ;  /* 0x000000ff1b00720c */ /* 0x000fda0003f05300 */
[----:B-12---:R-:W-:Y:S05]  /*14c0*/  @!P0 BRA `(.L_x_14) ;  /* 0x0000000000288947 */ /* 0x006fea0003800000 */
[----:B------:R-:W0:Y:S02]  /*14d0*/  LDC R13, c[0x0][0x634] ;  /* 0x00018d00ff0d7b82 */ /* 0x000e240000000800 */
[----:B0-----:R-:W-:-:S05]  /*14e0*/  IADD3 R13, P0, R22, R13, RZ ;  /* 0x0000000d160d7210 */ /* 0x001fca0007f1e0ff */
[----:B------:R-:W-:-:S04]  /*14f0*/  IMAD.X R15, RZ, RZ, R19, P0 ;  /* 0x000000ffff0f7224 */ /* 0x000fc800000e0613 */
[----:B------:R-:W-:-:S04]  /*1500*/  IMAD.WIDE.U32 R8, R15, R26, RZ ;  /* 0x0000001a0f087225 */ /* 0x000fc800078e00ff */
[----:B------:R-:W-:-:S04]  /*1510*/  IMAD.WIDE.U32 R10, P0, R13, R27, R8 ;  /* 0x0000001b0d0a7225 */ /* 0x000fc80007800008 */
[----:B------:R-:W-:-:S04]  /*1520*/  IMAD.WIDE.U32 R8, R13, R26, RZ ;  /* 0x0000001a0d087225 */ /* 0x000fc800078e00ff */
[----:B------:R-:W-:Y:S01]  /*1530*/  IMAD.X R13, RZ, RZ, RZ, P0 ;  /* 0x000000ffff0d7224 */ /* 0x000fe200000e06ff */
[----:B------:R-:W-:Y:S01]  /*1540*/  IADD3 RZ, P0, R9, R10, RZ ;  /* 0x0000000a09ff7210 */ /* 0x000fe20007f1e0ff */
[----:B------:R-:W-:-:S04]  /*1550*/  IMAD.MOV.U32 R12, RZ, RZ, R11 ;  /* 0x000000ffff0c7224 */ /* 0x000fc800078e000b */
[----:B------:R-:W-:-:S08]  /*1560*/  IMAD.WIDE.U32.X R8, R15, R27, R12, P0 ;  /* 0x0000001b0f087225 */ /* 0x000fd000000e040c */
.L_x_14:
[-CC-:B------:R-:W-:Y:S01]  /*1570*/  SHF.R.U64 R39, R8, R2.reuse, R9.reuse ;  /* 0x0000000208277219 */ /* 0x180fe20000001209 */
[----:B------:R-:W0:Y:S01]  /*1580*/  LDC.64 R32, c[0x0][0x640] ;  /* 0x00019000ff207b82 */ /* 0x000e220000000a00 */
[----:B------:R-:W-:Y:S01]  /*1590*/  SHF.R.U32.HI R2, RZ, R2, R9 ;  /* 0x00000002ff027219 */ /* 0x000fe20000011609 */
[----:B------:R-:W-:Y:S01]  /*15a0*/  IMAD.MOV.U32 R8, RZ, RZ, R22 ;  /* 0x000000ffff087224 */ /* 0x000fe200078e0016 */
[----:B------:R-:W-:Y:S01]  /*15b0*/  IADD3 R11, P0, RZ, -R39, RZ ;  /* 0x80000027ff0b7210 */ /* 0x000fe20007f1e0ff */
[----:B------:R-:W-:-:S04]  /*15c0*/  IMAD.MOV.U32 R30, RZ, RZ, 0x1 ;  /* 0x00000001ff1e7424 */ /* 0x000fc800078e00ff */
[----:B------:R-:W1:Y:S01]  /*15d0*/  LDC R10, c[0x0][0x618] ;  /* 0x00018600ff0a7b82 */ /* 0x000e620000000800 */
[----:B------:R-:W-:-:S04]  /*15e0*/  IMAD.X R9, RZ, RZ, ~R2, P0 ;  /* 0x000000ffff097224 */ /* 0x000fc800000e0e02 */
[-C--:B------:R-:W-:Y:S02]  /*15f0*/  IMAD R2, R9, R28.reuse, RZ ;  /* 0x0000001c09027224 */ /* 0x080fe400078e02ff */
[----:B------:R-:W-:Y:S01]  /*1600*/  IMAD.MOV.U32 R9, RZ, RZ, R19 ;  /* 0x000000ffff097224 */ /* 0x000fe200078e0013 */
[----:B------:R-:W2:Y:S01]  /*1610*/  LDC R13, c[0x0][0x608] ;  /* 0x00018200ff0d7b82 */ /* 0x000ea20000000800 */
[----:B------:R-:W-:-:S04]  /*1620*/  IMAD.WIDE.U32 R8, R11, R28, R8 ;  /* 0x0000001c0b087225 */ /* 0x000fc800078e0008 */
[----:B------:R-:W-:-:S03]  /*1630*/  IMAD R11, R11, R29, R2 ;  /* 0x0000001d0b0b7224 */ /* 0x000fc600078e0202 */
[----:B------:R-:W3:Y:S01]  /*1640*/  LDC R31, c[0x0][0x658] ;  /* 0x00019600ff1f7b82 */ /* 0x000ee20000000800 */
[----:B0-----:R-:W-:Y:S01]  /*1650*/  ISETP.NE.U32.AND P0, PT, R32, RZ, PT ;  /* 0x000000ff2000720c */ /* 0x001fe20003f05070 */
[----:B------:R-:W-:Y:S02]  /*1660*/  IMAD.MOV.U32 R2, RZ, RZ, -0x1 ;  /* 0xffffffffff027424 */ /* 0x000fe400078e00ff */
[----:B------:R-:W-:Y:S01]  /*1670*/  IMAD.IADD R9, R9, 0x1, R11 ;  /* 0x0000000109097824 */ /* 0x000fe200078e020b */
[----:B------:R-:W-:-:S03]  /*1680*/  ISETP.NE.AND.EX P0, PT, R33, RZ, PT, P0 ;  /* 0x000000ff2100720c */ /* 0x000fc60003f05300 */
[----:B------:R-:W0:Y:S01]  /*1690*/  LDC R29, c[0x0][0x600] ;  /* 0x00018000ff1d7b82 */ /* 0x000e220000000800 */
[-CC-:B-1----:R-:W-:Y:S02]  /*16a0*/  SHF.R.U64 R27, R8, R10.reuse, R9.reuse ;  /* 0x0000000a081b7219 */ /* 0x182fe40000001209 */
[----:B------:R-:W-:-:S05]  /*16b0*/  SHF.R.U32.HI R8, RZ, R10, R9 ;  /* 0x0000000aff087219 */ /* 0x000fca0000011609 */
[----:B------:R-:W1:Y:S01]  /*16c0*/  LDC R26, c[0x0][0x648] ;  /* 0x00019200ff1a7b82 */ /* 0x000e620000000800 */
[-CC-:B--2---:R-:W-:Y:S02]  /*16d0*/  SHF.R.U64 R40, R27, R13.reuse, R8.reuse ;  /* 0x0000000d1b287219 */ /* 0x184fe40000001208 */
[----:B------:R-:W-:-:S05]  /*16e0*/  SHF.R.U32.HI R8, RZ, R13, R8 ;  /* 0x0000000dff087219 */ /* 0x000fca0000011608 */
[----:B------:R-:W2:Y:S01]  /*16f0*/  LDC R28, c[0x0][0x638] ;  /* 0x00018e00ff1c7b82 */ /* 0x000ea20000000800 */
[-CC-:B---3--:R-:W-:Y:S02]  /*1700*/  SHF.R.U64 R42, R40, R31.reuse, R8.reuse ;  /* 0x0000001f282a7219 */ /* 0x188fe40000001208 */
[-C--:B------:R-:W-:Y:S02]  /*1710*/  SHF.L.U32 R2, R2, R31.reuse, RZ ;  /* 0x0000001f02027219 */ /* 0x080fe400000006ff */
[----:B------:R-:W-:Y:S01]  /*1720*/  SHF.R.U32.HI R9, RZ, R31, R8 ;  /* 0x0000001fff097219 */ /* 0x000fe20000011608 */
[----:B------:R-:W-:Y:S01]  /*1730*/  IMAD.MOV.U32 R8, RZ, RZ, R42 ;  /* 0x000000ffff087224 */ /* 0x000fe200078e002a */
[----:B------:R-:W-:Y:S01]  /*1740*/  LOP3.LUT R15, RZ, R2, RZ, 0x33, !PT ;  /* 0x00000002ff0f7212 */ /* 0x000fe200078e33ff */
[----:B------:R-:W3:Y:S01]  /*1750*/  LDC R38, c[0x0][0x610] ;  /* 0x00018400ff267b82 */ /* 0x000ee20000000800 */
[----:B------:R-:W-:Y:S05]  /*1760*/  @!P0 BRA `(.L_x_15) ;  /* 0x0000000000288947 */ /* 0x000fea0003800000 */
[----:B------:R-:W4:Y:S02]  /*1770*/  LDC R13, c[0x0][0x64c] ;  /* 0x00019300ff0d7b82 */ /* 0x000f240000000800 */
[----:B----4-:R-:W-:-:S05]  /*1780*/  IADD3 R13, P0, R42, R13, RZ ;  /* 0x0000000d2a0d7210 */ /* 0x010fca0007f1e0ff */
        /* <DEDUP_REMOVED lines=8> */
.L_x_15:
[----:B-1----:R-:W-:Y:S01]  /*1810*/  SHF.R.U64 R7, R8, R26, R9 ;  /* 0x0000001a08077219 */ /* 0x002fe20000001209 */
[----:B0-----:R-:W-:Y:S01]  /*1820*/  VIADD R8, R29, 0xffffffff ;  /* 0xffffffff1d087836 */ /* 0x001fe20000000000 */
[----:B------:R-:W-:Y:S01]  /*1830*/  SHF.L.U32 R2, R30, R31, RZ ;  /* 0x0000001f1e027219 */ /* 0x000fe200000006ff */
[----:B------:R-:W-:Y:S01]  /*1840*/  @P1 IMAD R20, R21, R24, R6 ;  /* 0x0000001815141224 */ /* 0x000fe200078e0206 */
[----:B------:R-:W-:Y:S01]  /*1850*/  LOP3.LUT R15, R40, R15, RZ, 0xc0, !PT ;  /* 0x0000000f280f7212 */ /* 0x000fe200078ec0ff */
[----:B------:R-:W-:Y:S02]  /*1860*/  IMAD.MOV R9, RZ, RZ, -R7 ;  /* 0x000000ffff097224 */ /* 0x000fe400078e0a07 */
[----:B------:R-:W-:Y:S02]  /*1870*/  IMAD.MOV.U32 R33, RZ, RZ, R39 ;  /* 0x000000ffff217224 */ /* 0x000fe400078e0027 */
[----:B------:R-:W-:Y:S01]  /*1880*/  IMAD R15, R2, R7, R15 ;  /* 0x00000007020f7224 */ /* 0x000fe200078e020f */
[----:B------:R-:W-:Y:S01]  /*1890*/  LOP3.LUT R7, R27, R8, RZ, 0xc0, !PT ;  /* 0x000000081b077212 */ /* 0x000fe200078ec0ff */
[----:B--2---:R-:W-:-:S02]  /*18a0*/  IMAD R2, R9, R28, R42 ;  /* 0x0000001c09027224 */ /* 0x004fc400078e022a */
[----:B---3--:R-:W-:Y:S02]  /*18b0*/  IMAD R32, R15, R38, R20 ;  /* 0x000000260f207224 */ /* 0x008fe400078e0214 */
[----:B------:R-:W-:Y:S02]  /*18c0*/  IMAD R7, R2, R29, R7 ;  /* 0x0000001d02077224 */ /* 0x000fe400078e0207 */
[----:B------:R-:W-:-:S03]  /*18d0*/  IMAD.MOV.U32 R8, RZ, RZ, 0x1 ;  /* 0x00000001ff087424 */ /* 0x000fc600078e00ff */
[----:B------:R-:W-:Y:S02]  /*18e0*/  SEL R2, R7, R32, !P1 ;  /* 0x0000002007027207 */ /* 0x000fe40004800000 */
[----:B------:R-:W-:-:S07]  /*18f0*/  SEL R32, R32, R7, !P1 ;  /* 0x0000000720207207 */ /* 0x000fce0004800000 */
.L_x_13:
[----:B------:R-:W-:Y:S05]  /*1900*/  @!P2 BRA `(.L_x_16) ;  /* 0x00000000000ca947 */ /* 0x000fea0003800000 */
[----:B------:R-:W-:Y:S01]  /*1910*/  UCGABAR_WAIT ;  /* 0x0000000000007dc7 */ /* 0x000fe20008000000 */
[----:B------:R-:W-:Y:S01]  /*1920*/  CCTL.IVALL ;  /* 0x00000000ff00798f */ /* 0x000fe20002000000 */
[----:B------:R-:W-:Y:S05]  /*1930*/  BRA `(.L_x_17) ;  /* 0x0000000000047947 */ /* 0x000fea0003800000 */
.L_x_16:
[----:B------:R-:W-:Y:S06]  /*1940*/  BAR.SYNC.DEFER_BLOCKING 0x0 ;  /* 0x0000000000007b1d */ /* 0x000fec0000010000 */
.L_x_17:
[----:B------:R-:W-:Y:S05]  /*1950*/  @!P4 BRA `(.L_x_18) ;  /* 0x000000200008c947 */ /* 0x000fea0003800000 */
[----:B------:R-:W-:-:S13]  /*1960*/  ISETP.GT.U32.AND P0, PT, R41, 0x1, PT ;  /* 0x000000012900780c */ /* 0x000fda0003f04070 */
[----:B------:R-:W-:Y:S05]  /*1970*/  @P0 EXIT ;  /* 0x000000000000094d */ /* 0x000fea0003800000 */
.L_x_19:
[----:B------:R-:W-:-:S08]  /*1980*/  NOP ;  /* 0x0000000000007918 */ /* 0x000fd00000000000 */
[----:B------:R-:W0:Y:S02]  /*1990*/  USETMAXREG.TRY_ALLOC.CTAPOOL UP0, 0xe8 ;  /* 0x000000e8000079c8 */ /* 0x000e240008000600 */
[----:B0-----:R-:W-:-:S13]  /*19a0*/  PLOP3.LUT P0, PT, PT, PT, UP0, 0x80, 0x0 ;  /* 0x000000000000781c */ /* 0x001fda0003f0f008 */
[----:B------:R-:W-:Y:S05]  /*19b0*/  @!P0 BRA `(.L_x_19) ;  /* 0xfffffffc00f08947 */ /* 0x000fea000383ffff */
[----:B------:R-:W-:-:S13]  /*19c0*/  LOP3.LUT P0, RZ, R8, 0xff, RZ, 0xc0, !PT ;  /* 0x000000ff08ff7812 */ /* 0x000fda000780c0ff */
[----:B------:R-:W-:Y:S05]  /*19d0*/  @!P0 EXIT ;  /* 0x000000000000894d */ /* 0x000fea0003800000 */
[----:B------:R-:W0:Y:S01]  /*19e0*/  S2UR UR4, SR_CgaCtaId ;  /* 0x00000000000479c3 */ /* 0x000e220000008800 */
[CC--:B------:R-:W-:Y:S01]  /*19f0*/  LEA.HI R3, R5.reuse, R4.reuse, RZ, 0x2 ;  /* 0x0000000405037211 */ /* 0x0c0fe200078f10ff */
[----:B------:R-:W-:Y:S01]  /*1a00*/  UMOV UR41, 0x400 ;  /* 0x0000040000297882 */ /* 0x000fe20000000000 */
[----:B------:R-:W-:Y:S01]  /*1a10*/  LEA.HI R5, R5, R4, RZ, 0x5 ;  /* 0x0000000405057211 */ /* 0x000fe200078f28ff */
[----:B------:R-:W-:Y:S01]  /*1a20*/  UISETP.LT.AND UP0, UPT, UR40, 0x1, UPT ;  /* 0x000000012800788c */ /* 0x000fe2000bf01270 */
[----:B------:R-:W-:Y:S01]  /*1a30*/  LOP3.LUT R7, R3, 0xfffffffc, RZ, 0xc0, !PT ;  /* 0xfffffffc03077812 */ /* 0x000fe200078ec0ff */
[----:B------:R-:W-:Y:S01]  /*1a40*/  UIADD3 UR5, UR43, -0x1, URZ ;  /* 0xffffffff2b057890 */ /* 0x000fe2000fffe03f */
[--C-:B------:R-:W-:Y:S01]  /*1a50*/  SHF.R.S32.HI R38, RZ, 0x2, R3.reuse ;  /* 0x00000002ff267819 */ /* 0x100fe20000011403 */
[----:B------:R-:W1:Y:S01]  /*1a60*/  LDC R44, c[0x0][0x658] ;  /* 0x00019600ff2c7b82 */ /* 0x000e620000000800 */
[----:B------:R-:W-:Y:S01]  /*1a70*/  SHF.R.S32.HI R3, RZ, 0x1f, R3 ;  /* 0x0000001fff037819 */ /* 0x000fe20000011403 */
[----:B------:R-:W-:Y:S01]  /*1a80*/  IMAD.IADD R7, R4, 0x1, -R7 ;  /* 0x0000000104077824 */ /* 0x000fe200078e0a07 */
[----:B------:R-:W-:Y:S01]  /*1a90*/  SHF.R.S32.HI R5, RZ, 0x5, R5 ;  /* 0x00000005ff057819 */ /* 0x000fe20000011405 */
[----:B------:R-:W-:Y:S01]  /*1aa0*/  USEL UR42, UR40, 0x1, UP0 ;  /* 0x00000001282a7887 */ /* 0x000fe20008000000 */
[----:B------:R-:W-:Y:S01]  /*1ab0*/  LEA.HI R3, R3, R38, RZ, 0x3 ;  /* 0x0000002603037211 */ /* 0x000fe200078f18ff */
[----:B------:R-:W-:Y:S01]  /*1ac0*/  UISETP.NE.AND UP0, UPT, UR5, URZ, UPT ;  /* 0x0000003f0500728c */ /* 0x000fe2000bf05270 */
[----:B------:R-:W-:Y:S01]  /*1ad0*/  IMAD.SHL.U32 R40, R7, 0x2, RZ ;  /* 0x0000000207287824 */ /* 0x000fe200078e00ff */
[----:B------:R-:W2:Y:S01]  /*1ae0*/  LDC.64 R42, c[0x0][0x5c8] ;  /* 0x00017200ff2a7b82 */ /* 0x000ea20000000a00 */
[----:B------:R-:W-:Y:S01]  /*1af0*/  LOP3.LUT R3, R3, 0xfffffff8, RZ, 0xc0, !PT ;  /* 0xfffffff803037812 */ /* 0x000fe200078ec0ff */
[----:B------:R-:W-:Y:S01]  /*1b00*/  USEL UR7, URZ, 0x1, UP0 ;  /* 0x000000013f077887 */ /* 0x000fe20008000000 */
[----:B------:R-:W-:Y:S01]  /*1b10*/  SHF.L.U64.HI R46, R16, 0x1, R0 ;  /* 0x00000001102e7819 */ /* 0x000fe20000010200 */
[----:B------:R-:W-:Y:S01]  /*1b20*/  ULDC UR8, c[0x0][0x284] ;  /* 0x0000a10000087ab9 */ /* 0x000fe20000000800 */
[----:B------:R-:W-:Y:S01]  /*1b30*/  LOP3.LUT R50, R18, 0x1, RZ, 0xfc, !PT ;  /* 0x0000000112327812 */ /* 0x000fe200078efcff */
[----:B------:R-:W-:Y:S01]  /*1b40*/  IMAD.IADD R38, R38, 0x1, -R3 ;  /* 0x0000000126267824 */ /* 0x000fe200078e0a03 */
[----:B------:R-:W-:Y:S01]  /*1b50*/  SHF.R.S32.HI R41, RZ, 0x1f, R40 ;  /* 0x0000001fff297819 */ /* 0x000fe20000011428 */
[----:B------:R-:W3:Y:S01]  /*1b60*/  LDC R4, c[0x0][0x288] ;  /* 0x0000a200ff047b82 */ /* 0x000ee20000000800 */
[----:B0-----:R-:W-:Y:S01]  /*1b70*/  ULEA UR41, UR4, UR41, 0x18 ;  /* 0x0000002904297291 */ /* 0x001fe2000f8ec03f */
[----:B------:R-:W-:Y:S01]  /*1b80*/  IMAD.MOV.U32 R3, RZ, RZ, -0x1 ;  /* 0xffffffffff037424 */ /* 0x000fe200078e00ff */
[--C-:B------:R-:W-:Y:S01]  /*1b90*/  SHF.R.S32.HI R39, RZ, 0x1f, R38.reuse ;  /* 0x0000001fff277819 */ /* 0x100fe20000011426 */
[----:B------:R-:W-:Y:S01]  /*1ba0*/  USHF.L.U32 UR4, UR5, 0x3, URZ ;  /* 0x0000000305047899 */ /* 0x000fe2000800063f */
[C-C-:B------:R-:W-:Y:S01]  /*1bb0*/  IMAD R49, R5.reuse, -0x10, -R38.reuse ;  /* 0xfffffff005317824 */ /* 0x140fe200078e0a26 */
[----:B------:R-:W-:Y:S01]  /*1bc0*/  UIADD3 UR5, UR41, 0x2d400, URZ ;  /* 0x0002d40029057890 */ /* 0x000fe2000fffe03f */
[----:B------:R-:W-:Y:S01]  /*1bd0*/  IMAD.U32 R51, RZ, RZ, UR7 ;  /* 0x00000007ff337e24 */ /* 0x000fe2000f8e00ff */
[----:B------:R-:W0:Y:S01]  /*1be0*/  LDC R48, c[0x0][0x600] ;  /* 0x00018000ff307b82 */ /* 0x000e220000000800 */
[----:B------:R-:W-:Y:S01]  /*1bf0*/  UIADD3 UR6, UR41, 0x400, URZ ;  /* 0x0000040029067890 */ /* 0x000fe2000fffe03f */
[----:B------:R-:W-:Y:S01]  /*1c00*/  IMAD.WIDE R38, R5, 0x10, R38 ;  /* 0x0000001005267825 */ /* 0x000fe200078e0226 */
[----:B------:R-:W-:Y:S01]  /*1c10*/  USHF.R.U32.HI UR5, URZ, 0x4, UR5 ;  /* 0x000000043f057899 */ /* 0x000fe20008011605 */
[-C--:B-1----:R-:W-:Y:S01]  /*1c20*/  SHF.L.U32 R3, R3, R44.reuse, RZ ;  /* 0x0000002c03037219 */ /* 0x082fe200000006ff */
[----:B------:R-:W-:Y:S01]  /*1c30*/  USHF.R.U32.HI UR6, URZ, 0x4, UR6 ;  /* 0x000000043f067899 */ /* 0x000fe20008011606 */
[----:B------:R-:W-:Y:S01]  /*1c40*/  IMAD.MOV.U32 R5, RZ, RZ, 0x1 ;  /* 0x00000001ff057424 */ /* 0x000fe200078e00ff */
[----:B------:R-:W-:Y:S01]  /*1c50*/  UIADD3 UR48, UR41, 0x2e0, URZ ;  /* 0x000002e029307890 */ /* 0x000fe2000fffe03f */
[C---:B--2---:R-:W-:Y:S01]  /*1c60*/  SHF.L.U64.HI R43, R42.reuse, 0x3, R43 ;  /* 0x000000032a2b7819 */ /* 0x044fe2000001022b */
[----:B------:R-:W-:Y:S01]  /*1c70*/  ULOP3.LUT UR4, UR4, 0x8, URZ, 0xc0, !UPT ;  /* 0x0000000804047892 */ /* 0x000fe2000f8ec03f */
[----:B------:R-:W-:Y:S01]  /*1c80*/  IMAD.SHL.U32 R42, R42, 0x8, RZ ;  /* 0x000000082a2a7824 */ /* 0x000fe200078e00ff */
[----:B------:R-:W-:Y:S01]  /*1c90*/  ULOP3.LUT UR5, UR5, 0x3fff, URZ, 0xc0, !UPT ;  /* 0x00003fff05057892 */ /* 0x000fe2000f8ec03f */
[----:B------:R-:W-:Y:S01]  /*1ca0*/  SHF.L.U32 R44, R5, R44, RZ ;  /* 0x0000002c052c7219 */ /* 0x000fe200000006ff */
[----:B------:R-:W-:Y:S01]  /*1cb0*/  ULOP3.LUT UR6, UR6, 0x3fff, URZ, 0xc0, !UPT ;  /* 0x00003fff06067892 */ /* 0x000fe2000f8ec03f */
[----:B------:R-:W-:Y:S01]  /*1cc0*/  LOP3.LUT R47, RZ, R3, RZ, 0x33, !PT ;  /* 0x00000003ff2f7212 */ /* 0x000fe200078e33ff */
[----:B------:R-:W-:Y:S01]  /*1cd0*/  VIADD R49, R49, UR8 ;  /* 0x0000000831317c36 */ /* 0x000fe20008000000 */
[----:B------:R-:W-:Y:S01]  /*1ce0*/  USHF.L.U32 UR47, UR40, 0x1, URZ ;  /* 0x00000001282f7899 */ /* 0x000fe2000800063f */
[----:B---3--:R-:W-:Y:S01]  /*1cf0*/  IMAD R45, R7, -0x2, R4 ;  /* 0xfffffffe072d7824 */ /* 0x008fe200078e0204 */
[----:B------:R-:W-:-:S02]  /*1d00*/  UIADD3 UR42, -UR42, UR40, URZ ;  /* 0x000000282a2a7290 */ /* 0x000fc4000fffe13f */
[----:B------:R-:W-:Y:S02]  /*1d10*/  ULEA UR43, UR43, UR48, 0x3 ;  /* 0x000000302b2b7291 */ /* 0x000fe4000f8e183f */
[----:B------:R-:W-:Y:S01]  /*1d20*/  ULOP3.LUT UR49, UR4, 0x8, URZ, 0x3c, !UPT ;  /* 0x0000000804317892 */ /* 0x000fe2000f8e3c3f */
[----:B0-----:R-:W-:Y:S01]  /*1d30*/  VIADD R48, R48, 0xffffffff ;  /* 0xffffffff30307836 */ /* 0x001fe20000000000 */
[----:B------:R-:W-:Y:S02]  /*1d40*/  ULOP3.LUT UR44, UR4, 0x18, URZ, 0x3c, !UPT ;  /* 0x00000018042c7892 */ /* 0x000fe4000f8e3c3f */
[----:B------:R-:W-:Y:S02]  /*1d50*/  ULOP3.LUT UR45, UR5, 0x10000, URZ, 0xfc, !UPT ;  /* 0x00010000052d7892 */ /* 0x000fe4000f8efc3f */
[----:B------:R-:W-:-:S12]  /*1d60*/  ULOP3.LUT UR46, UR6, 0x10000, URZ, 0xfc, !UPT ;  /* 0x00010000062e7892 */ /* 0x000fd8000f8efc3f */
.L_x_57:
[----:B------:R-:W-:-:S04]  /*1d70*/  SHF.L.U32 R0, R51, 0x1f, RZ ;  /* 0x0000001f33007819 */ /* 0x000fc800000006ff */
[----:B------:R-:W0:Y:S02]  /*1d80*/  SYNCS.PHASECHK.TRANS64.TRYWAIT P0, [UR43+-0x8], R0 ;  /* 0xfffff800ff0075a7 */ /* 0x000e24000800016b */
[----:B012345:R-:W-:Y:S05]  /*1d90*/  @!P0 BRA `(.L_x_20) ;  /* 0x0000004000d08947 */ /* 0x03ffea0003800000 */
.L_x_120:
[----:B------:R-:W-:Y:S02]  /*1da0*/  ULDC UR4, c[0x0][0x28c] ;  /* 0x0000a30000047ab9 */ /* 0x000fe40000000800 */
[----:B------:R-:W-:-:S13]  /*1db0*/  ISETP.LT.AND P0, PT, RZ, UR4, PT ;  /* 0x00000004ff007c0c */ /* 0x000fda000bf01270 */
[----:B------:R-:W-:Y:S05]  /*1dc0*/  @P0 BRA `(.L_x_21) ;  /* 0x0000000000400947 */ /* 0x000fea0003800000 */
[----:B0-----:R-:W-:Y:S01]  /*1dd0*/  MOV R0, 0x0 ;  /* 0x0000000000007802 */ /* 0x001fe20000000f00 */
[----:B------:R-:W-:Y:S01]  /*1de0*/  ULDC.64 UR4, c[0x4][0x68] ;  /* 0x01001a0000047ab9 */ /* 0x000fe20000000a00 */
[----:B------:R-:W-:Y:S01]  /*1df0*/  ULDC.64 UR6, c[0x4][0x8] ;  /* 0x0100020000067ab9 */ /* 0x000fe20000000a00 */
[----:B------:R-:W-:Y:S01]  /*1e00*/  IMAD.U32 R4, RZ, RZ, UR4 ;  /* 0x00000004ff047e24 */ /* 0x000fe2000f8e00ff */
[----:B------:R0:W1:Y:S01]  /*1e10*/  LDC.64 R14, c[0x4][R0] ;  /* 0x01000000000e7b82 */ /* 0x0000620000000a00 */
[----:B------:R-:W-:Y:S01]  /*1e20*/  IMAD.U32 R5, RZ, RZ, UR5 ;  /* 0x00000005ff057e24 */ /* 0x000fe2000f8e00ff */
[----:B------:R-:W-:Y:S01]  /*1e30*/  ULDC.64 UR4, c[0x4][0x70] ;  /* 0x01001c0000047ab9 */ /* 0x000fe20000000a00 */
[----:B------:R-:W-:Y:S02]  /*1e40*/  IMAD.U32 R10, RZ, RZ, UR6 ;  /* 0x00000006ff0a7e24 */ /* 0x000fe4000f8e00ff */
[----:B------:R-:W-:Y:S02]  /*1e50*/  IMAD.U32 R6, RZ, RZ, UR4 ;  /* 0x00000004ff067e24 */ /* 0x000fe4000f8e00ff */
[----:B------:R-:W-:-:S02]  /*1e60*/  IMAD.U32 R7, RZ, RZ, UR5 ;  /* 0x00000005ff077e24 */ /* 0x000fc4000f8e00ff */
[----:B------:R-:W-:Y:S02]  /*1e70*/  IMAD.U32 R11, RZ, RZ, UR7 ;  /* 0x00000007ff0b7e24 */ /* 0x000fe4000f8e00ff */
[----:B------:R-:W-:Y:S02]  /*1e80*/  IMAD.MOV.U32 R8, RZ, RZ, 0x1e1 ;  /* 0x000001e1ff087424 */ /* 0x000fe400078e00ff */
[----:B------:R-:W-:Y:S02]  /*1e90*/  IMAD.MOV.U32 R12, RZ, RZ, 0x1 ;  /* 0x00000001ff0c7424 */ /* 0x000fe400078e00ff */
[----:B0-----:R-:W-:-:S07]  /*1ea0*/  IMAD.MOV.U32 R13, RZ, RZ, RZ ;  /* 0x000000ffff0d7224 */ /* 0x001fce00078e00ff */
[----:B------:R-:W-:-:S07]  /*1eb0*/  LEPC R20, `(.L_x_21) ;  /* 0x000000001014794e */ /* 0x000fce0000000000 */
[----:B-1---5:R-:W-:Y:S05]  /*1ec0*/  CALL.ABS.NOINC R14 ;  /* 0x000000000e007343 */ /* 0x022fea0003c00000 */
.L_x_21:
[----:B------:R-:W-:-:S13]  /*1ed0*/  ISETP.NE.AND P0, PT, R50, 0x3, PT ;  /* 0x000000033200780c */ /* 0x000fda0003f05270 */
[----:B------:R-:W-:Y:S05]  /*1ee0*/  @!P0 BRA `(.L_x_22) ;  /* 0x0000000000048947 */ /* 0x000fea0003800000 */
[----:B------:R-:W-:Y:S01]  /*1ef0*/  BPT.TRAP 0x1 ;  /* 0x000000040000795c */ /* 0x000fe20000300000 */
.L_x_22:
[----:B0-----:R-:W-:Y:S02]  /*1f00*/  IMAD.U32 R3, RZ, RZ, UR38 ;  /* 0x00000026ff037e24 */ /* 0x001fe4000f8e00ff */
[----:B------:R-:W-:-:S03]  /*1f10*/  IMAD.U32 R0, RZ, RZ, UR39 ;  /* 0x00000027ff007e24 */ /* 0x000fc6000f8e00ff */
[----:B------:R-:W-:Y:S02]  /*1f20*/  LEA R3, R3, UR41, 0x3 ;  /* 0x0000002903037c11 */ /* 0x000fe4000f8e18ff */
[----:B------:R-:W-:-:S04]  /*1f30*/  SHF.L.U32 R0, R0, 0x1f, RZ ;  /* 0x0000001f00007819 */ /* 0x000fc800000006ff */
[----:B------:R0:W1:Y:S01]  /*1f40*/  SYNCS.PHASECHK.TRANS64.TRYWAIT P1, [R3+URZ], R0 ;  /* 0x00000000030075a7 */ /* 0x000062000802017f */
[----:B------:R-:W-:Y:S05]  /*1f50*/  @!P0 BRA `(.L_x_23) ;  /* 0x0000000000048947 */ /* 0x000fea0003800000 */
[----:B------:R-:W-:Y:S01]  /*1f60*/  BPT.TRAP 0x1 ;  /* 0x000000040000795c */ /* 0x000fe20000300000 */
.L_x_23:
[----:B-1----:R-:W-:Y:S05]  /*1f70*/  @P1 BRA `(.L_x_24) ;  /* 0x0000000000081947 */ /* 0x002fea0003800000 */
[----:B------:R-:W1:Y:S02]  /*1f80*/  SYNCS.PHASECHK.TRANS64.TRYWAIT P1, [R3+URZ], R0 ;  /* 0x00000000030075a7 */ /* 0x000e64000802017f */
[----:B-1----:R-:W-:Y:S05]  /*1f90*/  @!P1 BRA `(.L_x_25) ;  /* 0x0000004000689947 */ /* 0x002fea0003800000 */
.L_x_24:
[----:B------:R-:W-:Y:S05]  /*1fa0*/  WARPSYNC.ALL ;  /* 0x0000000000007948 */ /* 0x000fea0003800000 */
[----:B------:R-:W-:Y:S01]  /*1fb0*/  ULEA UR4, UR38, UR46, 0x8 ;  /* 0x0000002e26047291 */ /* 0x000fe2000f8e403f */
[----:B------:R-:W-:Y:S01]  /*1fc0*/  WARPGROUP.ARRIVE ;  /* 0x00000000000079c5 */ /* 0x000fe20000000000 */
[----:B------:R-:W-:Y:S01]  /*1fd0*/  ULEA UR6, UR38, UR45, 0x6 ;  /* 0x0000002d26067291 */ /* 0x000fe2000f8e303f */
[----:B01----:R-:W-:Y:S01]  /*1fe0*/  IMAD.U32 R0, RZ, RZ, UR42 ;  /* 0x0000002aff007e24 */ /* 0x003fe2000f8e00ff */
[----:B------:R-:W-:Y:S01]  /*1ff0*/  UMOV UR5, 0x80000020 ;  /* 0x8000002000057882 */ /* 0x000fe20000000000 */
[----:B------:R-:W-:-:S03]  /*2000*/  UMOV UR7, 0x80000020 ;  /* 0x8000002000077882 */ /* 0x000fc60000000000 */
[----:B------:R-:W-:-:S03]  /*2010*/  ISETP.GE.AND P1, PT, R0, 0x1, PT ;  /* 0x000000010000780c */ /* 0x000fc60003f26270 */
[----:B------:R-:W-:Y:S01]  /*2020*/  HGMMA.64x16x16.F32 R24, gdesc[UR4], RZ, !UPT, gsb0 ;  /* 0x00200000041879f0 */ /* 0x000fe2000c0008ff */
[----:B------:R-:W-:Y:S02]  /*2030*/  UIADD3 UR4, UR4, 0x2, URZ ;  /* 0x0000000204047890 */ /* 0x000fe4000fffe03f */
[----:B------:R-:W-:Y:S01]  /*2040*/  UIADD3 UR6, UR6, 0x2, URZ ;  /* 0x0000000206067890 */ /* 0x000fe2000fffe03f */
[----:B------:R-:W-:Y:S01]  /*2050*/  UMOV UR5, 0x80000020 ;  /* 0x8000002000057882 */ /* 0x000fe20000000000 */
[----:B------:R-:W-:Y:S01]  /*2060*/  UMOV UR7, 0x80000020 ;  /* 0x8000002000077882 */ /* 0x000fe20000000000 */
[----:B------:R-:W-:Y:S02]  /*2070*/  WARPGROUP.DEPBAR.LE gsb0, 0x0 ;  /* 0x00008000000079c5 */ /* 0x000fe40000010000 */
[----:B------:R-:W-:-:S06]  /*2080*/  WARPGROUP.ARRIVE ;  /* 0x00000000000079c5 */ /* 0x000fcc0000000000 */
[----:B------:R-:W-:Y:S03]  /*2090*/  HGMMA.64x16x16.F32 R24, gdesc[UR4], R24, gsb0 ;  /* 0x00200000041879f0 */ /* 0x000fe60008000818 */
[----:B------:R-:W-:Y:S02]  /*20a0*/  WARPGROUP.DEPBAR.LE gsb0, 0x0 ;  /* 0x00008000000079c5 */ /* 0x000fe40000010000 */
[----:B------:R-:W-:Y:S05]  /*20b0*/  @!P1 BRA `(.L_x_26) ;  /* 0x0000000000d49947 */ /* 0x000fea0003800000 */
[----:B------:R-:W-:Y:S01]  /*20c0*/  UIADD3 UR4, UR38, 0x1, URZ ;  /* 0x0000000126047890 */ /* 0x000fe2000fffe03f */
[----:B------:R-:W-:Y:S02]  /*20d0*/  IMAD.U32 R0, RZ, RZ, UR42 ;  /* 0x0000002aff007e24 */ /* 0x000fe4000f8e00ff */
[----:B------:R-:W-:Y:S01]  /*20e0*/  IMAD.U32 R3, RZ, RZ, UR38 ;  /* 0x00000026ff037e24 */ /* 0x000fe2000f8e00ff */
[----:B------:R-:W-:-:S04]  /*20f0*/  UISETP.NE.AND UP0, UPT, UR4, 0x2d, UPT ;  /* 0x0000002d0400788c */ /* 0x000fc8000bf05270 */
[----:B------:R-:W-:Y:S02]  /*2100*/  USEL UR5, URZ, 0x1, UP0 ;  /* 0x000000013f057887 */ /* 0x000fe40008000000 */
[----:B------:R-:W-:Y:S02]  /*2110*/  USEL UR8, UR4, URZ, UP0 ;  /* 0x0000003f04087287 */ /* 0x000fe40008000000 */
[----:B------:R-:W-:-:S06]  /*2120*/  ULOP3.LUT UR5, UR39, UR5, URZ, 0x3c, !UPT ;  /* 0x0000000527057292 */ /* 0x000fcc000f8e3c3f */
[----:B------:R-:W-:-:S07]  /*2130*/  IMAD.U32 R6, RZ, RZ, UR5 ;  /* 0x00000005ff067e24 */ /* 0x000fce000f8e00ff */
.L_x_33:
[----:B------:R-:W-:Y:S05]  /*2140*/  @!P0 BRA `(.L_x_27) ;  /* 0x0000000000048947 */ /* 0x000fea0003800000 */
[----:B------:R-:W-:Y:S01]  /*2150*/  BPT.TRAP 0x1 ;  /* 0x000000040000795c */ /* 0x000fe20000300000 */
.L_x_27:
[----:B------:R-:W-:Y:S01]  /*2160*/  ULEA UR4, UR8, UR41, 0x3 ;  /* 0x0000002908047291 */ /* 0x000fe2000f8e183f */
[----:B------:R-:W-:-:S08]  /*2170*/  SHF.L.U32 R4, R6, 0x1f, RZ ;  /* 0x0000001f06047819 */ /* 0x000fd000000006ff */
[----:B------:R0:W1:Y:S01]  /*2180*/  SYNCS.PHASECHK.TRANS64.TRYWAIT P1, [UR4], R4 ;  /* 0x00000004ff0075a7 */ /* 0x0000620008020144 */
[----:B------:R-:W-:Y:S05]  /*2190*/  @!P0 BRA `(.L_x_28) ;  /* 0x0000000000048947 */ /* 0x000fea0003800000 */
[----:B------:R-:W-:Y:S01]  /*21a0*/  BPT.TRAP 0x1 ;  /* 0x000000040000795c */ /* 0x000fe20000300000 */
.L_x_28:
[----:B-1----:R-:W-:Y:S05]  /*21b0*/  @P1 BRA `(.L_x_29) ;  /* 0x0000000000081947 */ /* 0x002fea0003800000 */
[----:B------:R-:W1:Y:S02]  /*21c0*/  SYNCS.PHASECHK.TRANS64.TRYWAIT P1, [UR4], R4 ;  /* 0x00000004ff0075a7 */ /* 0x000e640008020144 */
[----:B-1----:R-:W-:Y:S05]  /*21d0*/  @!P1 BRA `(.L_x_30) ;  /* 0x0000003c00ec9947 */ /* 0x002fea0003800000 */
.L_x_29:
[----:B------:R-:W-:Y:S01]  /*21e0*/  ULEA UR4, UR8, UR46, 0x8 ;  /* 0x0000002e08047291 */ /* 0x000fe2000f8e403f */
[----:B------:R-:W-:Y:S01]  /*21f0*/  WARPGROUP.ARRIVE ;  /* 0x00000000000079c5 */ /* 0x000fe20000000000 */
[----:B------:R-:W-:Y:S01]  /*2200*/  ULEA UR6, UR8, UR45, 0x6 ;  /* 0x0000002d08067291 */ /* 0x000fe2000f8e303f */
[----:B------:R-:W-:Y:S01]  /*2210*/  UMOV UR5, 0x80000020 ;  /* 0x8000002000057882 */ /* 0x000fe20000000000 */
[----:B------:R-:W-:-:S07]  /*2220*/  UMOV UR7, 0x80000020 ;  /* 0x8000002000077882 */ /* 0x000fce0000000000 */
[----:B------:R-:W-:Y:S01]  /*2230*/  HGMMA.64x16x16.F32 R24, gdesc[UR4], R24, gsb0 ;  /* 0x00200000041879f0 */ /* 0x000fe20008000818 */
        /* <DEDUP_REMOVED lines=9> */
[----:B------:R-:W-:Y:S01]  /*22d0*/  BPT.TRAP 0x1 ;  /* 0x000000040000795c */ /* 0x000fe20000300000 */
.L_x_31:
[----:B------:R-:W-:-:S13]  /*22e0*/  ISETP.NE.AND P1, PT, R34, RZ, PT ;  /* 0x000000ff2200720c */ /* 0x000fda0003f25270 */
[----:B01----:R-:W-:-:S05]  /*22f0*/  @P1 LEA R4, R3, UR41, 0x3 ;  /* 0x0000002903041c11 */ /* 0x003fca000f8e18ff */
[----:B------:R-:W-:-:S05]  /*2300*/  @P1 VIADD R4, R4, 0x168 ;  /* 0x0000016804041836 */ /* 0x000fca0000000000 */
[----:B------:R-:W-:-:S04]  /*2310*/  @P1 PRMT R4, R35, 0x654, R4 ;  /* 0x0000065423041816 */ /* 0x000fc80000000004 */
[----:B------:R0:W-:Y:S01]  /*2320*/  @P1 SYNCS.ARRIVE.TRANS64.RED.A1T0 RZ, [R4+URZ], RZ ;  /* 0x000000ff04ff19a7 */ /* 0x0001e2000810043f */
[----:B------:R-:W-:-:S13]  /*2330*/  ISETP.GT.U32.AND P1, PT, R18, 0x1, PT ;  /* 0x000000011200780c */ /* 0x000fda0003f24070 */
[----:B0-----:R-:W-:Y:S05]  /*2340*/  @P1 BRA `(.L_x_32) ;  /* 0x0000000000041947 */ /* 0x001fea0003800000 */
[----:B------:R-:W-:Y:S01]  /*2350*/  BPT.TRAP 0x1 ;  /* 0x000000040000795c */ /* 0x000fe20000300000 */
.L_x_32:
[----:B------:R-:W-:Y:S01]  /*2360*/  UIADD3 UR8, UR8, 0x1, URZ ;  /* 0x0000000108087890 */ /* 0x000fe2000fffe03f */
[C---:B------:R-:W-:Y:S01]  /*2370*/  ISETP.GT.AND P2, PT, R0.reuse, 0x1, PT ;  /* 0x000000010000780c */ /* 0x040fe20003f44270 */
[----:B------:R-:W-:Y:S02]  /*2380*/  VIADD R3, R3, 0x1 ;  /* 0x0000000103037836 */ /* 0x000fe40000000000 */
[----:B------:R-:W-:Y:S01]  /*2390*/  UISETP.NE.AND UP0, UPT, UR8, 0x2d, UPT ;  /* 0x0000002d0800788c */ /* 0x000fe2000bf05270 */
[----:B------:R-:W-:Y:S02]  /*23a0*/  VIADD R0, R0, 0xffffffff ;  /* 0xffffffff00007836 */ /* 0x000fe40000000000 */
[C---:B------:R-:W-:Y:S01]  /*23b0*/  ISETP.NE.AND P1, PT, R3.reuse, 0x2d, PT ;  /* 0x0000002d0300780c */ /* 0x040fe20003f25270 */
[----:B------:R-:W-:Y:S02]  /*23c0*/  USEL UR4, URZ, 0x1, UP0 ;  /* 0x000000013f047887 */ /* 0x000fe40008000000 */
[----:B------:R-:W-:Y:S01]  /*23d0*/  USEL UR8, UR8, URZ, UP0 ;  /* 0x0000003f08087287 */ /* 0x000fe20008000000 */
[----:B------:R-:W-:-:S03]  /*23e0*/  SEL R3, R3, RZ, P1 ;  /* 0x000000ff03037207 */ /* 0x000fc60000800000 */
[----:B------:R-:W-:Y:S01]  /*23f0*/  LOP3.LUT R6, R6, UR4, RZ, 0x3c, !PT ;  /* 0x0000000406067c12 */ /* 0x000fe2000f8e3cff */
[----:B------:R-:W-:Y:S07]  /*2400*/  @P2 BRA `(.L_x_33) ;  /* 0xfffffffc004c2947 */ /* 0x000fee000383ffff */
.L_x_26:
[----:B------:R-:W0:Y:S01]  /*2410*/  LDC R0, c[0x0][0x28c] ;  /* 0x0000a300ff007b82 */ /* 0x000e220000000800 */
[----:B------:R-:W-:-:S04]  /*2420*/  IMAD.U32 R3, RZ, RZ, UR49 ;  /* 0x00000031ff037e24 */ /* 0x000fc8000f8e00ff */
[----:B------:R1:W-:Y:S01]  /*2430*/  SYNCS.ARRIVE.TRANS64.A1T0 RZ, [R3+UR48], RZ ;  /* 0x000000ff03ff79a7 */ /* 0x0003e20008100030 */
[----:B0-----:R-:W-:-:S13]  /*2440*/  ISETP.GE.AND P1, PT, R0, 0x1, PT ;  /* 0x000000010000780c */ /* 0x001fda0003f26270 */
[----:B-1----:R-:W-:Y:S05]  /*2450*/  @!P1 BRA `(.L_x_34) ;  /* 0x0000000000509947 */ /* 0x002fea0003800000 */
[----:B------:R-:W-:Y:S05]  /*2460*/  @!P0 BRA `(.L_x_35) ;  /* 0x0000000000048947 */ /* 0x000fea0003800000 */
[----:B------:R-:W-:Y:S01]  /*2470*/  BPT.TRAP 0x1 ;  /* 0x000000040000795c */ /* 0x000fe20000300000 */
.L_x_35:
[----:B------:R-:W-:Y:S01]  /*2480*/  ISETP.NE.AND P0, PT, R34, RZ, PT ;  /* 0x000000ff2200720c */ /* 0x000fe20003f05270 */
[----:B------:R-:W-:Y:S01]  /*2490*/  BSSY B0, `(.L_x_36) ;  /* 0x000000e000007945 */ /* 0x000fe20003800000 */
[----:B------:R-:W-:-:S11]  /*24a0*/  ISETP.GT.U32.AND P1, PT, R18, 0x1, PT ;  /* 0x000000011200780c */ /* 0x000fd60003f24070 */
[----:B------:R-:W-:Y:S05]  /*24b0*/  @!P0 BRA `(.L_x_37) ;  /* 0x00000000002c8947 */ /* 0x000fea0003800000 */
[----:B------:R-:W-:-:S04]  /*24c0*/  UIADD3 UR6, UR38, UR42, URZ ;  /* 0x0000002a26067290 */ /* 0x000fc8000fffe03f */
[----:B------:R-:W-:-:S04]  /*24d0*/  UIMAD.WIDE.U32 UR4, UR6, 0x6c16c16d, URZ ;  /* 0x6c16c16d060478a5 */ /* 0x000fc8000f8e003f */
[----:B------:R-:W-:-:S04]  /*24e0*/  UIADD3 UR4, UR6, -UR5, URZ ;  /* 0x8000000506047290 */ /* 0x000fc8000fffe03f */
[----:B------:R-:W-:-:S04]  /*24f0*/  ULEA.HI UR4, UR4, UR5, URZ, 0x1f ;  /* 0x0000000504047291 */ /* 0x000fc8000f8ff83f */
[----:B------:R-:W-:-:S04]  /*2500*/  USHF.R.U32.HI UR4, URZ, 0x5, UR4 ;  /* 0x000000053f047899 */ /* 0x000fc80008011604 */
[----:B------:R-:W-:-:S04]  /*2510*/  UIMAD UR4, UR4, -0x2d, UR6 ;  /* 0xffffffd3040478a4 */ /* 0x000fc8000f8e0206 */
[----:B------:R-:W-:-:S04]  /*2520*/  ULEA UR4, UR4, UR41, 0x3 ;  /* 0x0000002904047291 */ /* 0x000fc8000f8e183f */
[----:B------:R-:W-:-:S06]  /*2530*/  UIADD3 UR4, UR4, 0x168, URZ ;  /* 0x0000016804047890 */ /* 0x000fcc000fffe03f */
[----:B------:R-:W-:-:S05]  /*2540*/  IMAD.U32 R0, RZ, RZ, UR4 ;  /* 0x00000004ff007e24 */ /* 0x000fca000f8e00ff */
[----:B------:R-:W-:-:S04]  /*2550*/  PRMT R0, R35, 0x654, R0 ;  /* 0x0000065423007816 */ /* 0x000fc80000000000 */
[----:B------:R0:W-:Y:S03]  /*2560*/  SYNCS.ARRIVE.TRANS64.RED.A1T0 RZ, [R0+URZ], RZ ;  /* 0x000000ff00ff79a7 */ /* 0x0001e6000810043f */
.L_x_37:
[----:B------:R-:W-:Y:S05]  /*2570*/  BSYNC B0 ;  /* 0x0000000000007941 */ /* 0x000fea0003800000 */
.L_x_36:
[----:B------:R-:W-:Y:S05]  /*2580*/  @P1 BRA `(.L_x_34) ;  /* 0x0000000000041947 */ /* 0x000fea0003800000 */
[----:B------:R-:W-:Y:S01]  /*2590*/  BPT.TRAP 0x1 ;  /* 0x000000040000795c */ /* 0x000fe20000300000 */
.L_x_34:
[----:B0-----:R-:W-:Y:S01]  /*25a0*/  SHF.L.U32 R0, R51, 0x1f, RZ ;  /* 0x0000001f33007819 */ /* 0x001fe200000006ff */
[----:B------:R-:W-:Y:S01]  /*25b0*/  UISETP.GE.U32.AND UP1, UPT, UR47, 0x2d, UPT ;  /* 0x0000002d2f00788c */ /* 0x000fe2000bf26070 */
[----:B------:R-:W-:Y:S01]  /*25c0*/  SHF.R.S32.HI R11, RZ, 0x1f, R33 ;  /* 0x0000001fff0b7819 */ /* 0x000fe20000011421 */
[----:B------:R-:W-:Y:S01]  /*25d0*/  UIADD3 UR38, UR38, UR47, URZ ;  /* 0x0000002f26267290 */ /* 0x000fe2000fffe03f */
[----:B------:R-:W0:Y:S03]  /*25e0*/  SYNCS.PHASECHK.TRANS64.TRYWAIT P0, [UR43+0x8], R0 ;  /* 0x00000800ff0075a7 */ /* 0x000e26000800016b */
[----:B------:R-:W-:-:S04]  /*25f0*/  UISETP.GT.U32.AND UP0, UPT, UR38, 0x2c, UPT ;  /* 0x0000002c2600788c */ /* 0x000fc8000bf04070 */
[----:B------:R-:W-:Y:S02]  /*2600*/  UISETP.LT.U32.AND UP0, UPT, UR47, 0x2d, UP0 ;  /* 0x0000002d2f00788c */ /* 0x000fe40008701070 */
[----:B------:R-:W-:Y:S02]  /*2610*/  @UP1 UIMAD.WIDE.U32 UR4, UR38, 0x6c16c16d, URZ ;  /* 0x6c16c16d260418a5 */ /* 0x000fe4000f8e003f */
[----:B------:R-:W-:Y:S02]  /*2620*/  USEL UR6, URZ, 0x1, !UP0 ;  /* 0x000000013f067887 */ /* 0x000fe4000c000000 */
[----:B------:R-:W-:Y:S02]  /*2630*/  @UP1 UIADD3 UR4, UR38, -UR5, URZ ;  /* 0x8000000526041290 */ /* 0x000fe4000fffe03f */
[----:B------:R-:W-:Y:S02]  /*2640*/  ULOP3.LUT UR39, UR39, UR6, URZ, 0x3c, !UPT ;  /* 0x0000000627277292 */ /* 0x000fe4000f8e3c3f */
[----:B------:R-:W-:-:S04]  /*2650*/  @UP1 ULEA.HI UR4, UR4, UR5, URZ, 0x1f ;  /* 0x0000000504041291 */ /* 0x000fc8000f8ff83f */
[----:B------:R-:W-:-:S04]  /*2660*/  @UP1 USHF.R.U32.HI UR4, URZ, 0x5, UR4 ;  /* 0x000000053f041899 */ /* 0x000fc80008011604 */
[----:B------:R-:W-:Y:S01]  /*2670*/  @UP1 ULOP3.LUT UR39, UR39, 0x1, UR4, 0x78, !UPT ;  /* 0x0000000127271892 */ /* 0x000fe2000f8e7804 */
[----:B0-----:R-:W-:Y:S11]  /*2680*/  @!P0 BRA `(.L_x_38) ;  /* 0x0000003800d88947 */ /* 0x001ff60003800000 */
.L_x_121:
[----:B------:R-:W-:Y:S01]  /*2690*/  ULDC.64 UR4, c[0x0][0x5d0] ;  /* 0x0001740000047ab9 */ /* 0x000fe20000000a00 */
[----:B------:R-:W-:Y:S01]  /*26a0*/  ULDC UR6, c[0x0][0x284] ;  /* 0x0000a10000067ab9 */ /* 0x000fe20000000800 */
[----:B0-----:R-:W-:Y:S02]  /*26b0*/  IMAD R0, R11, UR4, RZ ;  /* 0x000000040b007c24 */ /* 0x001fe4000f8e02ff */
[----:B------:R-:W-:Y:S02]  /*26c0*/  IMAD.SHL.U32 R8, R2, 0x10, RZ ;  /* 0x0000001002087824 */ /* 0x000fe400078e00ff */
[C---:B------:R-:W-:Y:S02]  /*26d0*/  IMAD R5, R33.reuse, UR5, R0 ;  /* 0x0000000521057c24 */ /* 0x040fe4000f8e0200 */
[----:B------:R-:W-:Y:S01]  /*26e0*/  IMAD.SHL.U32 R0, R32, 0x40, RZ ;  /* 0x0000004020007824 */ /* 0x000fe200078e00ff */
[----:B------:R-:W-:Y:S01]  /*26f0*/  SHF.R.S32.HI R9, RZ, 0x1f, R8 ;  /* 0x0000001fff097819 */ /* 0x000fe20000011408 */
[----:B------:R-:W-:Y:S01]  /*2700*/  IMAD.WIDE.U32 R2, R33, UR4, R40 ;  /* 0x0000000421027c25 */ /* 0x000fe2000f8e0028 */
[----:B------:R-:W-:-:S02]  /*2710*/  ULDC.64 UR4, c[0x0][0x5c8] ;  /* 0x0001720000047ab9 */ /* 0x000fc40000000a00 */
[----:B------:R-:W-:Y:S01]  /*2720*/  ISETP.GE.AND P0, PT, R0, UR6, PT ;  /* 0x0000000600007c0c */ /* 0x000fe2000bf06270 */
[----:B------:R-:W-:Y:S01]  /*2730*/  ULDC UR6, c[0x0][0x288] ;  /* 0x0000a20000067ab9 */ /* 0x000fe20000000800 */
[----:B------:R-:W-:Y:S01]  /*2740*/  IADD3 R2, P1, R8, R2, RZ ;  /* 0x0000000208027210 */ /* 0x000fe20007f3e0ff */
[----:B------:R-:W-:Y:S01]  /*2750*/  IMAD.WIDE R12, R32, 0x40, R38 ;  /* 0x00000040200c7825 */ /* 0x000fe200078e0226 */
[----:B------:R-:W-:Y:S02]  /*2760*/  ISETP.GE.OR P0, PT, R8, UR6, P0 ;  /* 0x0000000608007c0c */ /* 0x000fe40008706670 */
[----:B------:R-:W-:Y:S01]  /*2770*/  IADD3.X R3, R9, R3, R5, P1, !PT ;  /* 0x0000000309037210 */ /* 0x000fe20000ffe405 */
[----:B------:R-:W-:-:S04]  /*2780*/  IMAD R7, R13, UR4, RZ ;  /* 0x000000040d077c24 */ /* 0x000fc8000f8e02ff */
[C---:B------:R-:W-:Y:S02]  /*2790*/  IMAD R7, R12.reuse, UR5, R7 ;  /* 0x000000050c077c24 */ /* 0x040fe4000f8e0207 */
[----:B------:R-:W-:-:S04]  /*27a0*/  IMAD.WIDE.U32 R14, R12, UR4, R2 ;  /* 0x000000040c0e7c25 */ /* 0x000fc8000f8e0002 */
[----:B------:R-:W-:Y:S05]  /*27b0*/  @P0 BRA `(.L_x_39) ;  /* 0x0000000800c80947 */ /* 0x000fea0003800000 */
[----:B-----5:R-:W-:Y:S01]  /*27c0*/  FSETP.NEU.AND P0, PT, R37, RZ, PT ;  /* 0x000000ff2500720b */ /* 0x020fe20003f0d000 */
[----:B------:R-:W-:Y:S01]  /*27d0*/  BSSY B0, `(.L_x_39) ;  /* 0x00000b0000007945 */ /* 0x000fe20003800000 */
[----:B------:R-:W-:Y:S02]  /*27e0*/  IMAD.IADD R59, R15, 0x1, R7 ;  /* 0x000000010f3b7824 */ /* 0x000fe400078e0207 */
[----:B------:R-:W-:Y:S02]  /*27f0*/  IMAD.IADD R32, R49, 0x1, -R0 ;  /* 0x0000000131207824 */ /* 0x000fe400078e0a00 */
[----:B------:R-:W-:-:S07]  /*2800*/  IMAD.IADD R52, R45, 0x1, -R8 ;  /* 0x000000012d347824 */ /* 0x000fce00078e0a08 */
[----:B------:R-:W-:Y:S05]  /*2810*/  @!P0 BRA `(.L_x_40) ;  /* 0x0000000400fc8947 */ /* 0x000fea0003800000 */
[----:B------:R-:W0:Y:S01]  /*2820*/  LDC.64 R20, c[0x0][0x5b8] ;  /* 0x00016e00ff147b82 */ /* 0x000e220000000a00 */
[----:B------:R-:W-:-:S07]  /*2830*/  ULDC.64 UR4, c[0x0][0x5c0] ;  /* 0x0001700000047ab9 */ /* 0x000fce0000000a00 */
[----:B------:R-:W1:Y:S08]  /*2840*/  LDC.64 R54, c[0x0][0x5b0] ;  /* 0x00016c00ff367b82 */ /* 0x000e700000000a00 */
[----:B------:R-:W2:Y:S01]  /*2850*/  LDC.64 R56, c[0x0][0x5a8] ;  /* 0x00016a00ff387b82 */ /* 0x000ea20000000a00 */
[-C--:B0-----:R-:W-:Y:S02]  /*2860*/  IMAD R0, R11, R20.reuse, RZ ;  /* 0x000000140b007224 */ /* 0x081fe400078e02ff */
[----:B------:R-:W-:-:S04]  /*2870*/  IMAD.WIDE.U32 R2, R33, R20, R40 ;  /* 0x0000001421027225 */ /* 0x000fc800078e0028 */
[----:B------:R-:W-:Y:S01]  /*2880*/  IMAD R21, R33, R21, R0 ;  /* 0x0000001521157224 */ /* 0x000fe200078e0200 */
[----:B------:R-:W-:Y:S01]  /*2890*/  IADD3 R4, P0, R8, R2, RZ ;  /* 0x0000000208047210 */ /* 0x000fe20007f1e0ff */
[----:B-1----:R-:W-:-:S03]  /*28a0*/  IMAD R0, R13, R54, RZ ;  /* 0x000000360d007224 */ /* 0x002fc600078e02ff */
[----:B------:R-:W-:Y:S01]  /*28b0*/  IADD3.X R5, R9, R3, R21, P0, !PT ;  /* 0x0000000309057210 */ /* 0x000fe200007fe415 */
[----:B------:R-:W-:Y:S01]  /*28c0*/  IMAD R53, R12, R55, R0 ;  /* 0x000000370c357224 */ /* 0x000fe200078e0200 */
[----:B------:R-:W-:Y:S01]  /*28d0*/  ISETP.GT.AND P0, PT, R52, RZ, PT ;  /* 0x000000ff3400720c */ /* 0x000fe20003f04270 */
[----:B------:R-:W-:-:S03]  /*28e0*/  IMAD.WIDE.U32 R2, R12, R54, R4 ;  /* 0x000000360c027225 */ /* 0x000fc600078e0004 */
[----:B------:R-:W-:Y:S01]  /*28f0*/  ISETP.GT.AND P2, PT, R32, RZ, P0 ;  /* 0x000000ff2000720c */ /* 0x000fe20000744270 */
[----:B------:R-:W-:Y:S01]  /*2900*/  IMAD.IADD R0, R3, 0x1, R53 ;  /* 0x0000000103007824 */ /* 0x000fe200078e0235 */
[----:B--2---:R-:W-:-:S04]  /*2910*/  LEA R6, P1, R2, R56, 0x1 ;  /* 0x0000003802067211 */ /* 0x004fc800078208ff */
[----:B------:R-:W-:-:S07]  /*2920*/  LEA.HI.X R7, R2, R57, R0, 0x1, P1 ;  /* 0x0000003902077211 */ /* 0x000fce00008f0c00 */
[----:B------:R0:W2:Y:S01]  /*2930*/  @P2 LDG.E.LTC128B.U16 R0, desc[UR36][R6.64] ;  /* 0x0000002406002981 */ /* 0x0000a2000c1e1520 */
[----:B------:R-:W-:Y:S01]  /*2940*/  IMAD.WIDE.U32 R2, R12, R54, R8 ;  /* 0x000000360c027225 */ /* 0x000fe200078e0008 */
[----:B------:R-:W-:Y:S02]  /*2950*/  BSSY B1, `(.L_x_41) ;  /* 0x0000014000017945 */ /* 0x000fe40003800000 */
[----:B------:R-:W-:-:S04]  /*2960*/  IADD3 R10, P1, R40, R2, RZ ;  /* 0x00000002280a7210 */ /* 0x000fc80007f3e0ff */
[----:B------:R-:W-:Y:S02]  /*2970*/  IADD3.X R11, R41, R53, R3, P1, !PT ;  /* 0x00000035290b7210 */ /* 0x000fe40000ffe403 */
[----:B0-----:R-:W-:Y:S01]  /*2980*/  SHF.L.U64.HI R7, R54, 0x3, R55 ;  /* 0x0000000336077819 */ /* 0x001fe20000010237 */
[----:B------:R-:W-:-:S04]  /*2990*/  IMAD.WIDE.U32 R10, R33, R20, R10 ;  /* 0x00000014210a7225 */ /* 0x000fc800078e000a */
[----:B------:R-:W-:Y:S02]  /*29a0*/  IMAD.IADD R6, R21, 0x1, R11 ;  /* 0x0000000115067824 */ /* 0x000fe400078e020b */
[----:B--2---:R-:W-:-:S05]  /*29b0*/  HADD2.F32 R2, -RZ, R0.H0_H0 ;  /* 0x20000000ff027230 */ /* 0x004fca0000004100 */
[----:B------:R-:W-:Y:S01]  /*29c0*/  FMUL R3, R2, R37 ;  /* 0x0000002502037220 */ /* 0x000fe20000400000 */
[----:B------:R-:W-:-:S03]  /*29d0*/  LEA R2, P1, R14, UR4, 0x1 ;  /* 0x000000040e027c11 */ /* 0x000fc6000f8208ff */
[----:B------:R-:W-:Y:S01]  /*29e0*/  FFMA R24, R24, R36, R3 ;  /* 0x0000002418187223 */ /* 0x000fe20000000003 */
[----:B------:R-:W-:Y:S02]  /*29f0*/  LEA.HI.X R3, R14, UR5, R59, 0x1, P1 ;  /* 0x000000050e037c11 */ /* 0x000fe400088f0c3b */
[----:B------:R-:W-:Y:S02]  /*2a00*/  ISETP.GT.AND P1, PT, R52, 0x1, PT ;  /* 0x000000013400780c */ /* 0x000fe40003f24270 */
[----:B------:R-:W-:Y:S02]  /*2a10*/  F2FP.F16.F32.PACK_AB R24, RZ, R24 ;  /* 0x00000018ff18723e */ /* 0x000fe400000000ff */
[----:B------:R-:W-:Y:S02]  /*2a20*/  ISETP.GT.AND P3, PT, R32, RZ, P1 ;  /* 0x000000ff2000720c */ /* 0x000fe40000f64270 */
[C---:B------:R-:W-:Y:S01]  /*2a30*/  LEA R14, P4, R10.reuse, R56, 0x1 ;  /* 0x000000380a0e7211 */ /* 0x040fe200078808ff */
[----:B------:R0:W-:Y:S03]  /*2a40*/  @P2 STG.E.U16 desc[UR36][R2.64], R24 ;  /* 0x0000001802002986 */ /* 0x0001e6000c101524 */
[----:B------:R-:W-:Y:S01]  /*2a50*/  LEA.HI.X R15, R10, R57, R6, 0x1, P4 ;  /* 0x000000390a0f7211 */ /* 0x000fe200020f0c06 */
[----:B------:R-:W-:-:S06]  /*2a60*/  IMAD.SHL.U32 R6, R54, 0x8, RZ ;  /* 0x0000000836067824 */ /* 0x000fcc00078e00ff */
[----:B------:R-:W-:Y:S05]  /*2a70*/  @!P3 BRA `(.L_x_42) ;  /* 0x000000000004b947 */ /* 0x000fea0003800000 */
[----:B------:R1:W5:Y:S02]  /*2a80*/  LDG.E.LTC128B.U16 R0, desc[UR36][R14.64+0x2] ;  /* 0x000002240e007981 */ /* 0x000364000c1e1520 */
.L_x_42:
[----:B------:R-:W-:Y:S05]  /*2a90*/  BSYNC B1 ;  /* 0x0000000000017941 */ /* 0x000fea0003800000 */
.L_x_41:
[----:B------:R-:W-:Y:S01]  /*2aa0*/  IMAD.WIDE.U32 R6, R12, R54, R6 ;  /* 0x000000360c067225 */ /* 0x000fe200078e0006 */
[----:B------:R-:W-:-:S03]  /*2ab0*/  ISETP.GT.AND P0, PT, R32, 0x8, P0 ;  /* 0x000000082000780c */ /* 0x000fc60000704270 */
[----:B-----5:R-:W-:Y:S02]  /*2ac0*/  HADD2.F32 R10, -RZ, R0.H0_H0 ;  /* 0x20000000ff0a7230 */ /* 0x020fe40000004100 */
[----:B------:R-:W-:Y:S01]  /*2ad0*/  IMAD.IADD R53, R53, 0x1, R7 ;  /* 0x0000000135357824 */ /* 0x000fe200078e0207 */
[----:B------:R-:W-:Y:S02]  /*2ae0*/  IADD3 R7, P2, R4, R6, RZ ;  /* 0x0000000604077210 */ /* 0x000fe40007f5e0ff */
[----:B------:R-:W-:-:S03]  /*2af0*/  FMUL R10, R10, R37 ;  /* 0x000000250a0a7220 */ /* 0x000fc60000400000 */
[----:B------:R-:W-:Y:S02]  /*2b00*/  IMAD.X R12, R53, 0x1, R5, P2 ;  /* 0x00000001350c7824 */ /* 0x000fe400010e0605 */
[----:B------:R-:W-:Y:S01]  /*2b10*/  FFMA R10, R25, R36, R10 ;  /* 0x00000024190a7223 */ /* 0x000fe2000000000a */
[----:B------:R-:W-:-:S04]  /*2b20*/  LEA R4, P2, R7, R56, 0x1 ;  /* 0x0000003807047211 */ /* 0x000fc800078408ff */
[--C-:B------:R-:W-:Y:S02]  /*2b30*/  LEA.HI.X R5, R7, R57, R12.reuse, 0x1, P2 ;  /* 0x0000003907057211 */ /* 0x100fe400010f0c0c */
[----:B------:R-:W-:Y:S02]  /*2b40*/  F2FP.F16.F32.PACK_AB R10, RZ, R10 ;  /* 0x0000000aff0a723e */ /* 0x000fe400000000ff */
[----:B------:R-:W-:-:S03]  /*2b50*/  PRMT R12, R0, 0x7610, R12 ;  /* 0x00007610000c7816 */ /* 0x000fc6000000000c */
[----:B------:R2:W-:Y:S04]  /*2b60*/  @P3 STG.E.U16 desc[UR36][R2.64+0x2], R10 ;  /* 0x0000020a02003986 */ /* 0x0005e8000c101524 */
[----:B------:R-:W3:Y:S01]  /*2b70*/  @P0 LDG.E.LTC128B.U16 R12, desc[UR36][R4.64] ;  /* 0x00000024040c0981 */ /* 0x000ee2000c1e1520 */
[----:B------:R-:W-:Y:S01]  /*2b80*/  IADD3 R8, P2, P3, R40, R6, R8 ;  /* 0x0000000628087210 */ /* 0x000fe20007b5e008 */
[----:B------:R-:W-:Y:S01]  /*2b90*/  BSSY B1, `(.L_x_43) ;  /* 0x0000011000017945 */ /* 0x000fe20003800000 */
[C---:B------:R-:W-:Y:S02]  /*2ba0*/  SHF.L.U64.HI R11, R42.reuse, 0x1, R43 ;  /* 0x000000012a0b7819 */ /* 0x040fe4000001022b */
[----:B------:R-:W-:Y:S02]  /*2bb0*/  IADD3.X R9, R41, R53, R9, P2, P3 ;  /* 0x0000003529097210 */ /* 0x000fe400017e6409 */
[----:B------:R-:W-:-:S02]  /*2bc0*/  LEA R6, P2, R42, R2, 0x1 ;  /* 0x000000022a067211 */ /* 0x000fc400078408ff */
[----:B------:R-:W-:Y:S01]  /*2bd0*/  ISETP.GT.AND P1, PT, R32, 0x8, P1 ;  /* 0x000000082000780c */ /* 0x000fe20000f24270 */
[----:B------:R-:W-:-:S03]  /*2be0*/  IMAD.WIDE.U32 R8, R33, R20, R8 ;  /* 0x0000001421087225 */ /* 0x000fc600078e0008 */
[----:B--2---:R-:W-:Y:S01]  /*2bf0*/  LEA R10, P3, R8, R56, 0x1 ;  /* 0x00000038080a7211 */ /* 0x004fe200078608ff */
[----:B---3--:R-:W-:-:S05]  /*2c00*/  HADD2.F32 R0, -RZ, R12.H0_H0 ;  /* 0x2000000cff007230 */ /* 0x008fca0000004100 */
[----:B------:R-:W-:Y:S01]  /*2c10*/  FMUL R7, R0, R37 ;  /* 0x0000002500077220 */ /* 0x000fe20000400000 */
[----:B------:R-:W-:-:S03]  /*2c20*/  IMAD.IADD R0, R21, 0x1, R9 ;  /* 0x0000000115007824 */ /* 0x000fc600078e0209 */
[----:B------:R-:W-:-:S05]  /*2c30*/  FFMA R7, R26, R36, R7 ;  /* 0x000000241a077223 */ /* 0x000fca0000000007 */
[----:B------:R-:W-:Y:S01]  /*2c40*/  F2FP.F16.F32.PACK_AB R4, RZ, R7 ;  /* 0x00000007ff04723e */ /* 0x000fe200000000ff */
[----:B------:R-:W-:Y:S01]  /*2c50*/  IMAD.X R7, R11, 0x1, R3, P2 ;  /* 0x000000010b077824 */ /* 0x000fe200010e0603 */
[----:B------:R-:W-:-:S04]  /*2c60*/  LEA.HI.X R11, R8, R57, R0, 0x1, P3 ;  /* 0x00000039080b7211 */ /* 0x000fc800018f0c00 */
[----:B------:R2:W-:Y:S01]  /*2c70*/  @P0 STG.E.U16 desc[UR36][R6.64], R4 ;  /* 0x0000000406000986 */ /* 0x0005e2000c101524 */
[----:B------:R-:W-:Y:S05]  /*2c80*/  @!P1 BRA `(.L_x_44) ;  /* 0x0000000000049947 */ /* 0x000fea0003800000 */
[----:B------:R3:W5:Y:S02]  /*2c90*/  LDG.E.LTC128B.U16 R12, desc[UR36][R10.64+0x2] ;  /* 0x000002240a0c7981 */ /* 0x000764000c1e1520 */
.L_x_44:
[----:B------:R-:W-:Y:S05]  /*2ca0*/  BSYNC B1 ;  /* 0x0000000000017941 */ /* 0x000fea0003800000 */
.L_x_43:
[----:B-----5:R-:W-:Y:S01]  /*2cb0*/  HADD2.F32 R0, -RZ, R12.H0_H0 ;  /* 0x2000000cff007230 */ /* 0x020fe20000004100 */
[----:B------:R-:W-:Y:S01]  /*2cc0*/  ISETP.GT.AND P0, PT, R52, 0x8, PT ;  /* 0x000000083400780c */ /* 0x000fe20003f04270 */
[----:B--2---:R-:W-:Y:S01]  /*2cd0*/  @P1 IMAD.MOV.U32 R4, RZ, RZ, R6 ;  /* 0x000000ffff041224 */ /* 0x004fe200078e0006 */
[----:B------:R-:W-:Y:S01]  /*2ce0*/  BSSY B1, `(.L_x_45) ;  /* 0x0000009000017945 */ /* 0x000fe20003800000 */
[----:B------:R-:W-:Y:S02]  /*2cf0*/  @P1 IMAD.MOV.U32 R5, RZ, RZ, R7 ;  /* 0x000000ffff051224 */ /* 0x000fe400078e0007 */
[----:B------:R-:W-:Y:S01]  /*2d00*/  FMUL R0, R0, R37 ;  /* 0x0000002500007220 */ /* 0x000fe20000400000 */
[----:B------:R-:W-:-:S03]  /*2d10*/  ISETP.GT.AND P2, PT, R32, RZ, P0 ;  /* 0x000000ff2000720c */ /* 0x000fc60000744270 */
[----:B------:R-:W-:-:S05]  /*2d20*/  FFMA R0, R27, R36, R0 ;  /* 0x000000241b007223 */ /* 0x000fca0000000000 */
[----:B------:R-:W-:-:S05]  /*2d30*/  F2FP.F16.F32.PACK_AB R0, RZ, R0 ;  /* 0x00000000ff00723e */ /* 0x000fca00000000ff */
[----:B------:R2:W-:Y:S01]  /*2d40*/  @P1 STG.E.U16 desc[UR36][R4.64+0x2], R0 ;  /* 0x0000020004001986 */ /* 0x0005e2000c101524 */
[----:B------:R-:W-:Y:S05]  /*2d50*/  @!P2 BRA `(.L_x_46) ;  /* 0x000000000004a947 */ /* 0x000fea0003800000 */
[----:B------:R4:W5:Y:S02]  /*2d60*/  LDG.E.LTC128B.U16 R12, desc[UR36][R14.64+0x10] ;  /* 0x000010240e0c7981 */ /* 0x000964000c1e1520 */
.L_x_46:
[----:B------:R-:W-:Y:S05]  /*2d70*/  BSYNC B1 ;  /* 0x0000000000017941 */ /* 0x000fea0003800000 */
.L_x_45:
[----:B--2--5:R-:W-:Y:S01]  /*2d80*/  HADD2.F32 R0, -RZ, R12.H0_H0 ;  /* 0x2000000cff007230 */ /* 0x024fe20000004100 */
[----:B------:R-:W-:Y:S01]  /*2d90*/  ISETP.GT.AND P1, PT, R52, 0x9, PT ;  /* 0x000000093400780c */ /* 0x000fe20003f24270 */
[----:B------:R-:W-:Y:S03]  /*2da0*/  BSSY B1, `(.L_x_47) ;  /* 0x0000008000017945 */ /* 0x000fe60003800000 */
[----:B------:R-:W-:Y:S01]  /*2db0*/  FMUL R5, R0, R37 ;  /* 0x0000002500057220 */ /* 0x000fe20000400000 */
[----:B------:R-:W-:-:S03]  /*2dc0*/  ISETP.GT.AND P3, PT, R32, RZ, P1 ;  /* 0x000000ff2000720c */ /* 0x000fc60000f64270 */
[----:B------:R-:W-:-:S05]  /*2dd0*/  FFMA R5, R28, R36, R5 ;  /* 0x000000241c057223 */ /* 0x000fca0000000005 */
[----:B------:R-:W-:-:S05]  /*2de0*/  F2FP.F16.F32.PACK_AB R5, RZ, R5 ;  /* 0x00000005ff05723e */ /* 0x000fca00000000ff */
[----:B------:R2:W-:Y:S01]  /*2df0*/  @P2 STG.E.U16 desc[UR36][R2.64+0x10], R5 ;  /* 0x0000100502002986 */ /* 0x0005e2000c101524 */
[----:B------:R-:W-:Y:S05]  /*2e00*/  @!P3 BRA `(.L_x_48) ;  /* 0x000000000004b947 */ /* 0x000fea0003800000 */
[----:B------:R0:W5:Y:S02]  /*2e10*/  LDG.E.LTC128B.U16 R12, desc[UR36][R14.64+0x12] ;  /* 0x000012240e0c7981 */ /* 0x000164000c1e1520 */
.L_x_48:
[----:B------:R-:W-:Y:S05]  /*2e20*/  BSYNC B1 ;  /* 0x0000000000017941 */ /* 0x000fea0003800000 */
.L_x_47:
[----:B-----5:R-:W-:Y:S01]  /*2e30*/  HADD2.F32 R0, -RZ, R12.H0_H0 ;  /* 0x2000000cff007230 */ /* 0x020fe20000004100 */
[----:B------:R-:W-:Y:S01]  /*2e40*/  ISETP.GT.AND P0, PT, R32, 0x8, P0 ;  /* 0x000000082000780c */ /* 0x000fe20000704270 */
[----:B------:R-:W-:Y:S03]  /*2e50*/  BSSY B1, `(.L_x_49) ;  /* 0x0000007000017945 */ /* 0x000fe60003800000 */
[----:B------:R-:W-:-:S04]  /*2e60*/  FMUL R0, R0, R37 ;  /* 0x0000002500007220 */ /* 0x000fc80000400000 */
[----:B------:R-:W-:-:S05]  /*2e70*/  FFMA R0, R29, R36, R0 ;  /* 0x000000241d007223 */ /* 0x000fca0000000000 */
[----:B------:R-:W-:-:S05]  /*2e80*/  F2FP.F16.F32.PACK_AB R0, RZ, R0 ;  /* 0x00000000ff00723e */ /* 0x000fca00000000ff */
[----:B------:R0:W-:Y:S01]  /*2e90*/  @P3 STG.E.U16 desc[UR36][R2.64+0x12], R0 ;  /* 0x0000120002003986 */ /* 0x0001e2000c101524 */
[----:B------:R-:W-:Y:S05]  /*2ea0*/  @!P0 BRA `(.L_x_50) ;  /* 0x0000000000048947 */ /* 0x000fea0003800000 */
[----:B------:R0:W5:Y:S02]  /*2eb0*/  LDG.E.LTC128B.U16 R12, desc[UR36][R10.64+0x10] ;  /* 0x000010240a0c7981 */ /* 0x000164000c1e1520 */
.L_x_50:
[----:B------:R-:W-:Y:S05]  /*2ec0*/  BSYNC B1 ;  /* 0x0000000000017941 */ /* 0x000fea0003800000 */
.L_x_49:
[----:B0----5:R-:W-:Y:S01]  /*2ed0*/  HADD2.F32 R0, -RZ, R12.H0_H0 ;  /* 0x2000000cff007230 */ /* 0x021fe20000004100 */
[----:B------:R-:W-:Y:S01]  /*2ee0*/  ISETP.GT.AND P1, PT, R32, 0x8, P1 ;  /* 0x000000082000780c */ /* 0x000fe20000f24270 */
[----:B--2---:R-:W-:Y:S01]  /*2ef0*/  @P0 IMAD.MOV.U32 R2, RZ, RZ, R6 ;  /* 0x000000ffff020224 */ /* 0x004fe200078e0006 */
[----:B------:R-:W-:Y:S02]  /*2f00*/  BSSY B1, `(.L_x_51) ;  /* 0x0000009000017945 */ /* 0x000fe40003800000 */
[----:B------:R-:W-:-:S04]  /*2f10*/  FMUL R3, R0, R37 ;  /* 0x0000002500037220 */ /* 0x000fc80000400000 */
[----:B------:R-:W-:-:S05]  /*2f20*/  FFMA R3, R30, R36, R3 ;  /* 0x000000241e037223 */ /* 0x000fca0000000003 */
[----:B------:R-:W-:-:S04]  /*2f30*/  F2FP.F16.F32.PACK_AB R3, RZ, R3 ;  /* 0x00000003ff03723e */ /* 0x000fc800000000ff */
[----:B------:R-:W-:Y:S01]  /*2f40*/  PRMT R0, R3, 0x7610, R0 ;  /* 0x0000761003007816 */ /* 0x000fe20000000000 */
[----:B------:R-:W-:-:S05]  /*2f50*/  @P0 IMAD.MOV.U32 R3, RZ, RZ, R7 ;  /* 0x000000ffff030224 */ /* 0x000fca00078e0007 */
[----:B------:R0:W-:Y:S01]  /*2f60*/  @P0 STG.E.U16 desc[UR36][R2.64+0x10], R0 ;  /* 0x0000100002000986 */ /* 0x0001e2000c101524 */
[----:B------:R-:W-:Y:S05]  /*2f70*/  @!P1 BRA `(.L_x_52) ;  /* 0x0000000000049947 */ /* 0x000fea0003800000 */
[----:B------:R2:W5:Y:S02]  /*2f80*/  LDG.E.LTC128B.U16 R12, desc[UR36][R10.64+0x12] ;  /* 0x000012240a0c7981 */ /* 0x000564000c1e1520 */
.L_x_52:
[----:B------:R-:W-:Y:S05]  /*2f90*/  BSYNC B1 ;  /* 0x0000000000017941 */ /* 0x000fea0003800000 */
.L_x_51:
[----:B------:R-:W-:Y:S05]  /*2fa0*/  @!P1 BRA `(.L_x_53) ;  /* 0x0000000000c89947 */ /* 0x000fea0003800000 */
[----:B-----5:R-:W-:-:S05]  /*2fb0*/  HADD2.F32 R12, -RZ, R12.H0_H0 ;  /* 0x2000000cff0c7230 */ /* 0x020fca0000004100 */
[----:B------:R-:W-:-:S04]  /*2fc0*/  FMUL R12, R12, R37 ;  /* 0x000000250c0c7220 */ /* 0x000fc80000400000 */
[----:B------:R-:W-:-:S05]  /*2fd0*/  FFMA R12, R31, R36, R12 ;  /* 0x000000241f0c7223 */ /* 0x000fca000000000c */
[----:B------:R-:W-:-:S05]  /*2fe0*/  F2FP.F16.F32.PACK_AB R12, RZ, R12 ;  /* 0x0000000cff0c723e */ /* 0x000fca00000000ff */
[----:B------:R0:W-:Y:S01]  /*2ff0*/  STG.E.U16 desc[UR36][R6.64+0x12], R12 ;  /* 0x0000120c06007986 */ /* 0x0001e2000c101524 */
[----:B------:R-:W-:Y:S05]  /*3000*/  BRA `(.L_x_53) ;  /* 0x0000000000b07947 */ /* 0x000fea0003800000 */
.L_x_40:
[----:B------:R-:W-:Y:S01]  /*3010*/  ULDC.64 UR4, c[0x0][0x5c0] ;  /* 0x0001700000047ab9 */ /* 0x000fe20000000a00 */
[----:B------:R-:W-:Y:S01]  /*3020*/  ISETP.GT.AND P0, PT, R52, RZ, PT ;  /* 0x000000ff3400720c */ /* 0x000fe20003f04270 */
[-C--:B------:R-:W-:Y:S01]  /*3030*/  FMUL R24, R24, R36.reuse ;  /* 0x0000002418187220 */ /* 0x080fe20000400000 */
[----:B------:R-:W-:Y:S01]  /*3040*/  LEA R2, P5, R14, UR4, 0x1 ;  /* 0x000000040e027c11 */ /* 0x000fe2000f8a08ff */
[-C--:B------:R-:W-:Y:S01]  /*3050*/  FMUL R25, R25, R36.reuse ;  /* 0x0000002419197220 */ /* 0x080fe20000400000 */
[----:B------:R-:W-:Y:S01]  /*3060*/  ISETP.GT.AND P2, PT, R52, 0x1, PT ;  /* 0x000000013400780c */ /* 0x000fe20003f44270 */
[-C--:B------:R-:W-:Y:S01]  /*3070*/  FMUL R26, R26, R36.reuse ;  /* 0x000000241a1a7220 */ /* 0x080fe20000400000 */
[----:B------:R-:W-:Y:S01]  /*3080*/  ISETP.GT.AND P4, PT, R32, RZ, P0 ;  /* 0x000000ff2000720c */ /* 0x000fe20000784270 */
[-C--:B------:R-:W-:Y:S01]  /*3090*/  FMUL R27, R27, R36.reuse ;  /* 0x000000241b1b7220 */ /* 0x080fe20000400000 */
[----:B------:R-:W-:Y:S01]  /*30a0*/  LEA.HI.X R3, R14, UR5, R59, 0x1, P5 ;  /* 0x000000050e037c11 */ /* 0x000fe2000a8f0c3b */
[-C--:B------:R-:W-:Y:S01]  /*30b0*/  FMUL R28, R28, R36.reuse ;  /* 0x000000241c1c7220 */ /* 0x080fe20000400000 */
[----:B------:R-:W-:Y:S01]  /*30c0*/  ISETP.GT.AND P5, PT, R32, RZ, P2 ;  /* 0x000000ff2000720c */ /* 0x000fe200017a4270 */
[----:B------:R-:W-:Y:S01]  /*30d0*/  FMUL R29, R29, R36 ;  /* 0x000000241d1d7220 */ /* 0x000fe20000400000 */
[----:B------:R-:W-:Y:S01]  /*30e0*/  F2FP.F16.F32.PACK_AB R24, RZ, R24 ;  /* 0x00000018ff18723e */ /* 0x000fe200000000ff */
[-C--:B------:R-:W-:Y:S01]  /*30f0*/  FMUL R30, R30, R36.reuse ;  /* 0x000000241e1e7220 */ /* 0x080fe20000400000 */
[----:B------:R-:W-:Y:S01]  /*3100*/  F2FP.F16.F32.PACK_AB R25, RZ, R25 ;  /* 0x00000019ff19723e */ /* 0x000fe200000000ff */
[----:B------:R-:W-:Y:S01]  /*3110*/  FMUL R31, R31, R36 ;  /* 0x000000241f1f7220 */ /* 0x000fe20000400000 */
[----:B------:R-:W-:-:S02]  /*3120*/  SHF.L.U64.HI R5, R42, 0x1, R43 ;  /* 0x000000012a057819 */ /* 0x000fc4000001022b */
[C---:B------:R-:W-:Y:S01]  /*3130*/  ISETP.GT.AND P3, PT, R52.reuse, 0x8, PT ;  /* 0x000000083400780c */ /* 0x040fe20003f64270 */
[----:B------:R-:W-:Y:S01]  /*3140*/  @P4 STG.E.U16 desc[UR36][R2.64], R24 ;  /* 0x0000001802004986 */ /* 0x000fe2000c101524 */
[----:B------:R-:W-:Y:S02]  /*3150*/  ISETP.GT.AND P1, PT, R52, 0x9, PT ;  /* 0x000000093400780c */ /* 0x000fe40003f24270 */
[----:B------:R-:W-:Y:S01]  /*3160*/  ISETP.GT.AND P0, PT, R32, 0x8, P0 ;  /* 0x000000082000780c */ /* 0x000fe20000704270 */
[----:B------:R-:W-:Y:S01]  /*3170*/  @P5 STG.E.U16 desc[UR36][R2.64+0x2], R25 ;  /* 0x0000021902005986 */ /* 0x000fe2000c101524 */
[----:B------:R-:W-:Y:S02]  /*3180*/  LEA R4, P5, R42, R2, 0x1 ;  /* 0x000000022a047211 */ /* 0x000fe400078a08ff */
[C---:B------:R-:W-:Y:S02]  /*3190*/  ISETP.GT.AND P2, PT, R32.reuse, 0x8, P2 ;  /* 0x000000082000780c */ /* 0x040fe40001744270 */
[C---:B------:R-:W-:Y:S01]  /*31a0*/  ISETP.GT.AND P4, PT, R32.reuse, RZ, P3 ;  /* 0x000000ff2000720c */ /* 0x040fe20001f84270 */
[----:B------:R-:W-:Y:S01]  /*31b0*/  IMAD.X R5, R5, 0x1, R3, P5 ;  /* 0x0000000105057824 */ /* 0x000fe200028e0603 */
[----:B------:R-:W-:-:S02]  /*31c0*/  ISETP.GT.AND P5, PT, R32, RZ, P1 ;  /* 0x000000ff2000720c */ /* 0x000fc40000fa4270 */
[C---:B------:R-:W-:Y:S02]  /*31d0*/  ISETP.GT.AND P3, PT, R32.reuse, 0x8, P3 ;  /* 0x000000082000780c */ /* 0x040fe40001f64270 */
[----:B------:R-:W-:Y:S02]  /*31e0*/  F2FP.F16.F32.PACK_AB R26, RZ, R26 ;  /* 0x0000001aff1a723e */ /* 0x000fe400000000ff */
[----:B------:R-:W-:Y:S02]  /*31f0*/  F2FP.F16.F32.PACK_AB R27, RZ, R27 ;  /* 0x0000001bff1b723e */ /* 0x000fe400000000ff */
[----:B------:R-:W-:Y:S01]  /*3200*/  ISETP.GT.AND P1, PT, R32, 0x8, P1 ;  /* 0x000000082000780c */ /* 0x000fe20000f24270 */
[----:B------:R-:W-:Y:S01]  /*3210*/  @P0 STG.E.U16 desc[UR36][R4.64], R26 ;  /* 0x0000001a04000986 */ /* 0x000fe2000c101524 */
[----:B------:R-:W-:Y:S02]  /*3220*/  F2FP.F16.F32.PACK_AB R28, RZ, R28 ;  /* 0x0000001cff1c723e */ /* 0x000fe400000000ff */
[----:B------:R-:W-:Y:S01]  /*3230*/  F2FP.F16.F32.PACK_AB R29, RZ, R29 ;  /* 0x0000001dff1d723e */ /* 0x000fe200000000ff */
[----:B------:R-:W-:Y:S01]  /*3240*/  @P2 STG.E.U16 desc[UR36][R4.64+0x2], R27 ;  /* 0x0000021b04002986 */ /* 0x000fe2000c101524 */
[----:B------:R-:W-:-:S02]  /*3250*/  F2FP.F16.F32.PACK_AB R30, RZ, R30 ;  /* 0x0000001eff1e723e */ /* 0x000fc400000000ff */
[----:B------:R-:W-:Y:S01]  /*3260*/  F2FP.F16.F32.PACK_AB R31, RZ, R31 ;  /* 0x0000001fff1f723e */ /* 0x000fe200000000ff */
[----:B------:R-:W-:Y:S04]  /*3270*/  @P4 STG.E.U16 desc[UR36][R2.64+0x10], R28 ;  /* 0x0000101c02004986 */ /* 0x000fe8000c101524 */
[----:B------:R0:W-:Y:S02]  /*3280*/  @P5 STG.E.U16 desc[UR36][R2.64+0x12], R29 ;  /* 0x0000121d02005986 */ /* 0x0001e4000c101524 */
[----:B0-----:R-:W-:Y:S02]  /*3290*/  @P3 IMAD.MOV.U32 R2, RZ, RZ, R4 ;  /* 0x000000ffff023224 */ /* 0x001fe400078e0004 */
[----:B------:R-:W-:-:S05]  /*32a0*/  @P3 IMAD.MOV.U32 R3, RZ, RZ, R5 ;  /* 0x000000ffff033224 */ /* 0x000fca00078e0005 */
[----:B------:R0:W-:Y:S04]  /*32b0*/  @P3 STG.E.U16 desc[UR36][R2.64+0x10], R30 ;  /* 0x0000101e02003986 */ /* 0x0001e8000c101524 */
[----:B------:R0:W-:Y:S02]  /*32c0*/  @P1 STG.E.U16 desc[UR36][R4.64+0x12], R31 ;  /* 0x0000121f04001986 */ /* 0x0001e4000c101524 */
.L_x_53:
[----:B------:R-:W-:Y:S05]  /*32d0*/  BSYNC B0 ;  /* 0x0000000000007941 */ /* 0x000fea0003800000 */
.L_x_39:
[----:B------:R-:W-:Y:S01]  /*32e0*/  LEA R22, P0, R16, R22, 0x1 ;  /* 0x0000001610167211 */ /* 0x000fe200078008ff */
[----:B------:R-:W-:Y:S01]  /*32f0*/  ULDC.64 UR4, c[0x0][0x650] ;  /* 0x0001940000047ab9 */ /* 0x000fe20000000a00 */
[----:B0-----:R-:W-:Y:S02]  /*3300*/  IMAD.U32 R0, RZ, RZ, UR44 ;  /* 0x0000002cff007e24 */ /* 0x001fe4000f8e00ff */
[----:B------:R-:W-:Y:S02]  /*3310*/  IMAD.MOV.U32 R32, RZ, RZ, -0x1 ;  /* 0xffffffffff207424 */ /* 0x000fe400078e00ff */
[----:B------:R-:W-:Y:S01]  /*3320*/  IMAD.X R19, R46, 0x1, R19, P0 ;  /* 0x000000012e137824 */ /* 0x000fe200000e0613 */
[----:B------:R-:W-:Y:S01]  /*3330*/  ISETP.GE.U32.AND P0, PT, R22, UR4, PT ;  /* 0x0000000416007c0c */ /* 0x000fe2000bf06070 */
[----:B------:R0:W-:Y:S01]  /*3340*/  SYNCS.ARRIVE.TRANS64.A1T0 RZ, [R0+UR48], RZ ;  /* 0x000000ff00ff79a7 */ /* 0x0001e20008100030 */
[----:B------:R-:W-:Y:S02]  /*3350*/  IMAD.MOV.U32 R2, RZ, RZ, -0x1 ;  /* 0xffffffffff027424 */ /* 0x000fe400078e00ff */
[----:B------:R-:W-:Y:S01]  /*3360*/  ISETP.GE.U32.AND.EX P0, PT, R19, UR5, PT, P0 ;  /* 0x0000000513007c0c */ /* 0x000fe2000bf06100 */
[----:B------:R-:W-:Y:S01]  /*3370*/  IMAD.MOV.U32 R33, RZ, RZ, -0x1 ;  /* 0xffffffffff217424 */ /* 0x000fe200078e00ff */
[----:B0-----:R-:W-:-:S11]  /*3380*/  PRMT R0, RZ, 0x7610, R0 ;  /* 0x00007610ff007816 */ /* 0x001fd60000000000 */
[----:B------:R-:W-:Y:S05]  /*3390*/  @P0 BRA `(.L_x_54) ;  /* 0x0000000400540947 */ /* 0x000fea0003800000 */
[----:B------:R-:W0:Y:S01]  /*33a0*/  LDC.64 R8, c[0x0][0x628] ;  /* 0x00018a00ff087b82 */ /* 0x000e220000000a00 */
[----:B--23--:R-:W2:Y:S01]  /*33b0*/  S2R R10, SR_CTAID.X ;  /* 0x00000000000a7919 */ /* 0x00cea20000002500 */
[----:B------:R-:W-:Y:S02]  /*33c0*/  IMAD.MOV.U32 R6, RZ, RZ, R22 ;  /* 0x000000ffff067224 */ /* 0x000fe400078e0016 */
[----:B------:R-:W-:Y:S01]  /*33d0*/  IMAD.MOV.U32 R7, RZ, RZ, R19 ;  /* 0x000000ffff077224 */ /* 0x000fe200078e0013 */
[----:B-1--4-:R-:W1:Y:S03]  /*33e0*/  S2R R14, SR_CTAID.Y ;  /* 0x00000000000e7919 */ /* 0x012e660000002600 */
[----:B------:R-:W3:Y:S08]  /*33f0*/  LDC R0, c[0x0][0x630] ;  /* 0x00018c00ff007b82 */ /* 0x000ef00000000800 */
[----:B-----5:R-:W4:Y:S01]  /*3400*/  LDC.64 R12, c[0x0][0x620] ;  /* 0x00018800ff0c7b82 */ /* 0x020f220000000a00 */
[----:B0-----:R-:W-:-:S04]  /*3410*/  ISETP.NE.U32.AND P0, PT, R8, RZ, PT ;  /* 0x000000ff0800720c */ /* 0x001fc80003f05070 */
[----:B------:R-:W-:-:S13]  /*3420*/  ISETP.NE.AND.EX P0, PT, R9, RZ, PT, P0 ;  /* 0x000000ff0900720c */ /* 0x000fda0003f05300 */
[----:B-1234-:R-:W-:Y:S05]  /*3430*/  @!P0 BRA `(.L_x_55) ;  /* 0x0000000000288947 */ /* 0x01efea0003800000 */
        /* <DEDUP_REMOVED lines=10> */
.L_x_55:
[-CC-:B------:R-:W-:Y:S01]  /*34e0*/  SHF.R.U64 R33, R6, R0.reuse, R7.reuse ;  /* 0x0000000006217219 */ /* 0x180fe20000001207 */
[----:B------:R-:W0:Y:S01]  /*34f0*/  LDC.64 R24, c[0x0][0x640] ;  /* 0x00019000ff187b82 */ /* 0x000e220000000a00 */
[----:B------:R-:W-:Y:S01]  /*3500*/  SHF.R.U32.HI R0, RZ, R0, R7 ;  /* 0x00000000ff007219 */ /* 0x000fe20000011607 */
[----:B------:R-:W-:Y:S01]  /*3510*/  IMAD.MOV.U32 R2, RZ, RZ, R22 ;  /* 0x000000ffff027224 */ /* 0x000fe200078e0016 */
[----:B------:R-:W-:Y:S01]  /*3520*/  IADD3 R5, P0, RZ, -R33, RZ ;  /* 0x80000021ff057210 */ /* 0x000fe20007f1e0ff */
[----:B------:R-:W-:Y:S01]  /*3530*/  ULDC UR4, c[0x0][0x150] ;  /* 0x0000540000047ab9 */ /* 0x000fe20000000800 */
[----:B------:R-:W-:-:S03]  /*3540*/  I2FP.F32.U32 R6, R10 ;  /* 0x0000000a00067245 */ /* 0x000fc60000201000 */
[----:B------:R-:W1:Y:S01]  /*3550*/  LDC R4, c[0x0][0x618] ;  /* 0x00018600ff047b82 */ /* 0x000e620000000800 */
[----:B------:R-:W-:Y:S02]  /*3560*/  IMAD.X R3, RZ, RZ, ~R0, P0 ;  /* 0x000000ffff037224 */ /* 0x000fe400000e0e00 */
[----:B------:R-:W-:Y:S01]  /*3570*/  FMUL R6, R6, UR4 ;  /* 0x0000000406067c20 */ /* 0x000fe20008400000 */
[----:B------:R-:W-:Y:S01]  /*3580*/  ULDC UR4, c[0x0][0x154] ;  /* 0x0000550000047ab9 */ /* 0x000fe20000000800 */
[-C--:B------:R-:W-:Y:S02]  /*3590*/  IMAD R0, R3, R12.reuse, RZ ;  /* 0x0000000c03007224 */ /* 0x080fe400078e02ff */
[----:B------:R-:W-:Y:S01]  /*35a0*/  IMAD.MOV.U32 R3, RZ, RZ, R19 ;  /* 0x000000ffff037224 */ /* 0x000fe200078e0013 */
[----:B------:R-:W2:Y:S01]  /*35b0*/  LDC R9, c[0x0][0x608] ;  /* 0x00018200ff097b82 */ /* 0x000ea20000000800 */
[----:B------:R-:W3:Y:S01]  /*35c0*/  F2I.U32.TRUNC.NTZ R6, R6 ;  /* 0x0000000600067305 */ /* 0x000ee2000020f000 */
[----:B------:R-:W-:-:S04]  /*35d0*/  IMAD.WIDE.U32 R2, R5, R12, R2 ;  /* 0x0000000c05027225 */ /* 0x000fc800078e0002 */
[----:B------:R-:W-:Y:S02]  /*35e0*/  IMAD R5, R5, R13, R0 ;  /* 0x0000000d05057224 */ /* 0x000fe400078e0200 */
[----:B------:R-:W4:Y:S01]  /*35f0*/  LDC R20, c[0x0][0x658] ;  /* 0x00019600ff147b82 */ /* 0x000f220000000800 */
[----:B0-----:R-:W-:Y:S01]  /*3600*/  ISETP.NE.U32.AND P0, PT, R24, RZ, PT ;  /* 0x000000ff1800720c */ /* 0x001fe20003f05070 */
[----:B------:R-:W-:Y:S01]  /*3610*/  IMAD.IADD R3, R3, 0x1, R5 ;  /* 0x0000000103037824 */ /* 0x000fe200078e0205 */
[----:B------:R-:W-:Y:S02]  /*3620*/  I2FP.F32.U32 R5, R14 ;  /* 0x0000000e00057245 */ /* 0x000fe40000201000 */
[----:B------:R-:W-:-:S03]  /*3630*/  ISETP.NE.AND.EX P0, PT, R25, RZ, PT, P0 ;  /* 0x000000ff1900720c */ /* 0x000fc60003f05300 */
[----:B------:R-:W0:Y:S01]  /*3640*/  LDC R7, c[0x0][0x144] ;  /* 0x00005100ff077b82 */ /* 0x000e220000000800 */
[----:B------:R-:W-:Y:S01]  /*3650*/  FMUL R5, R5, UR4 ;  /* 0x0000000405057c20 */ /* 0x000fe20008400000 */
[-CC-:B-1----:R-:W-:Y:S01]  /*3660*/  SHF.R.U64 R11, R2, R4.reuse, R3.reuse ;  /* 0x00000004020b7219 */ /* 0x182fe20000001203 */
[----:B---3--:R-:W-:Y:S01]  /*3670*/  IMAD.MOV R6, RZ, RZ, -R6 ;  /* 0x000000ffff067224 */ /* 0x008fe200078e0a06 */
[----:B------:R-:W-:Y:S01]  /*3680*/  SHF.R.U32.HI R0, RZ, R4, R3 ;  /* 0x00000004ff007219 */ /* 0x000fe20000011603 */
[----:B------:R1:W3:Y:S03]  /*3690*/  F2I.U32.TRUNC.NTZ R12, R5 ;  /* 0x00000005000c7305 */ /* 0x0002e6000020f000 */
[----:B------:R-:W1:Y:S01]  /*36a0*/  LDC R15, c[0x0][0x148] ;  /* 0x00005200ff0f7b82 */ /* 0x000e620000000800 */
[-CC-:B--2---:R-:W-:Y:S02]  /*36b0*/  SHF.R.U64 R8, R11, R9.reuse, R0.reuse ;  /* 0x000000090b087219 */ /* 0x184fe40000001200 */
[----:B------:R-:W-:-:S05]  /*36c0*/  SHF.R.U32.HI R3, RZ, R9, R0 ;  /* 0x00000009ff037219 */ /* 0x000fca0000011600 */
[----:B------:R-:W2:Y:S01]  /*36d0*/  LDC R21, c[0x0][0x648] ;  /* 0x00019200ff157b82 */ /* 0x000ea20000000800 */
[-CC-:B----4-:R-:W-:Y:S02]  /*36e0*/  SHF.R.U64 R13, R8, R20.reuse, R3.reuse ;  /* 0x00000014080d7219 */ /* 0x190fe40000001203 */
[----:B------:R-:W-:-:S03]  /*36f0*/  SHF.R.U32.HI R3, RZ, R20, R3 ;  /* 0x00000014ff037219 */ /* 0x000fc60000011603 */
[----:B------:R-:W-:Y:S02]  /*3700*/  IMAD.MOV.U32 R2, RZ, RZ, R13 ;  /* 0x000000ffff027224 */ /* 0x000fe400078e000d */
[----:B------:R-:W4:Y:S01]  /*3710*/  LDC R26, c[0x0][0x638] ;  /* 0x00018e00ff1a7b82 */ /* 0x000f220000000800 */
[----:B0-----:R-:W-:-:S07]  /*3720*/  IMAD R32, R7, R6, R10 ;  /* 0x0000000607207224 */ /* 0x001fce00078e020a */
[----:B------:R-:W0:Y:S08]  /*3730*/  LDC R27, c[0x0][0x610] ;  /* 0x00018400ff1b7b82 */ /* 0x000e300000000800 */
[----:B------:R-:W0:Y:S01]  /*3740*/  LDC R28, c[0x0][0x600] ;  /* 0x00018000ff1c7b82 */ /* 0x000e220000000800 */
[----:B-123--:R-:W-:Y:S05]  /*3750*/  @!P0 BRA `(.L_x_56) ;  /* 0x0000000000288947 */ /* 0x00efea0003800000 */
[----:B------:R-:W1:Y:S02]  /*3760*/  LDC R0, c[0x0][0x64c] ;  /* 0x00019300ff007b82 */ /* 0x000e640000000800 */
[----:B-1----:R-:W-:-:S05]  /*3770*/  IADD3 R7, P0, R13, R0, RZ ;  /* 0x000000000d077210 */ /* 0x002fca0007f1e0ff */
        /* <DEDUP_REMOVED lines=8> */
.L_x_56:
[----:B------:R-:W-:Y:S01]  /*3800*/  ISETP.NE.AND P0, PT, R23, 0x1, PT ;  /* 0x000000011700780c */ /* 0x000fe20003f05270 */
[----:B------:R-:W-:Y:S01]  /*3810*/  IMAD.MOV R12, RZ, RZ, -R12 ;  /* 0x000000ffff0c7224 */ /* 0x000fe200078e0a0c */
[----:B------:R-:W-:Y:S02]  /*3820*/  SHF.R.U64 R0, R2, R21, R3 ;  /* 0x0000001502007219 */ /* 0x000fe40000001203 */
[----:B------:R-:W-:Y:S02]  /*3830*/  LOP3.LUT R3, R8, R47, RZ, 0xc0, !PT ;  /* 0x0000002f08037212 */ /* 0x000fe400078ec0ff */
[----:B------:R-:W-:Y:S01]  /*3840*/  LOP3.LUT R11, R11, R48, RZ, 0xc0, !PT ;  /* 0x000000300b0b7212 */ /* 0x000fe200078ec0ff */
[----:B------:R-:W-:Y:S02]  /*3850*/  IMAD.MOV R2, RZ, RZ, -R0 ;  /* 0x000000ffff027224 */ /* 0x000fe400078e0a00 */
[----:B------:R-:W-:Y:S02]  /*3860*/  IMAD R3, R44, R0, R3 ;  /* 0x000000002c037224 */ /* 0x000fe400078e0203 */
[----:B----4-:R-:W-:-:S02]  /*3870*/  IMAD R0, R2, R26, R13 ;  /* 0x0000001a02007224 */ /* 0x010fc400078e020d */
[----:B------:R-:W-:Y:S02]  /*3880*/  @P0 IMAD R32, R15, R12, R14 ;  /* 0x0000000c0f200224 */ /* 0x000fe400078e020e */
[----:B------:R-:W-:Y:S02]  /*3890*/  IMAD.MOV.U32 R2, RZ, RZ, 0x1 ;  /* 0x00000001ff027424 */ /* 0x000fe400078e00ff */
[----:B0-----:R-:W-:Y:S02]  /*38a0*/  IMAD R32, R3, R27, R32 ;  /* 0x0000001b03207224 */ /* 0x001fe400078e0220 */
[----:B------:R-:W-:Y:S01]  /*38b0*/  IMAD R3, R0, R28, R11 ;  /* 0x0000001c00037224 */ /* 0x000fe200078e020b */
[----:B------:R-:W-:-:S04]  /*38c0*/  PRMT R0, R2, 0x7610, R0 ;  /* 0x0000761002007816 */ /* 0x000fc80000000000 */
[----:B------:R-:W-:Y:S02]  /*38d0*/  SEL R2, R3, R32, !P0 ;  /* 0x0000002003027207 */ /* 0x000fe40004000000 */
[----:B------:R-:W-:-:S07]  /*38e0*/  SEL R32, R32, R3, !P0 ;  /* 0x0000000320207207 */ /* 0x000fce0004000000 */
.L_x_54:
[----:B------:R-:W-:Y:S01]  /*38f0*/  UIMAD.WIDE.U32 UR4, UR38, 0x6c16c16d, URZ ;  /* 0x6c16c16d260478a5 */ /* 0x000fe2000f8e003f */
[----:B------:R-:W-:Y:S02]  /*3900*/  LOP3.LUT P0, RZ, R0, 0xff, RZ, 0xc0, !PT ;  /* 0x000000ff00ff7812 */ /* 0x000fe4000780c0ff */
[----:B------:R-:W-:Y:S01]  /*3910*/  LOP3.LUT R51, R51, 0x1, RZ, 0x3c, !PT ;  /* 0x0000000133337812 */ /* 0x000fe200078e3cff */
[----:B------:R-:W-:-:S04]  /*3920*/  UIADD3 UR4, UR38, -UR5, URZ ;  /* 0x8000000526047290 */ /* 0x000fc8000fffe03f */
[----:B------:R-:W-:-:S04]  /*3930*/  ULEA.HI UR4, UR4, UR5, URZ, 0x1f ;  /* 0x0000000504047291 */ /* 0x000fc8000f8ff83f */
[----:B------:R-:W-:-:S04]  /*3940*/  USHF.R.U32.HI UR4, URZ, 0x5, UR4 ;  /* 0x000000053f047899 */ /* 0x000fc80008011604 */
[----:B------:R-:W-:Y:S01]  /*3950*/  UIMAD UR38, UR4, -0x2d, UR38 ;  /* 0xffffffd3042678a4 */ /* 0x000fe2000f8e0226 */
[----:B------:R-:W-:Y:S11]  /*3960*/  @P0 BRA `(.L_x_57) ;  /* 0xffffffe400000947 */ /* 0x000ff6000383ffff */
[----:B------:R-:W-:Y:S05]  /*3970*/  EXIT ;  /* 0x000000000000794d */ /* 0x000fea0003800000 */
.L_x_18:
[----:B------:R-:W-:-:S08]  /*3980*/  ISETP.NE.AND P0, PT, R14, RZ, PT ;  /* 0x000000ff0e00720c */ /* 0x000fd00003f05270 */
[----:B-----5:R-:W0:-:S00]  /*3990*/  USETMAXREG.DEALLOC.CTAPOOL 0x28 ;  /* 0x00000028000079c8 */ /* 0x020e0000080e0500 */
[----:B------:R-:W-:Y:S05]  /*39a0*/  @P0 EXIT ;  /* 0x000000000000094d */ /* 0x000fea0003800000 */
[----:B0-----:R-:W-:Y:S01]  /*39b0*/  LOP3.LUT P0, RZ, R8, 0xff, RZ, 0xc0, !PT ;  /* 0x000000ff08ff7812 */ /* 0x001fe2000780c0ff */
[----:B------:R-:W-:Y:S02]  /*39c0*/  IMAD.MOV.U32 R6, RZ, RZ, 0x1 ;  /* 0x00000001ff067424 */ /* 0x000fe400078e00ff */
[----:B------:R-:W-:-:S10]  /*39d0*/  IMAD.MOV.U32 R7, RZ, RZ, RZ ;  /* 0x000000ffff077224 */ /* 0x000fd400078e00ff */
[----:B------:R-:W-:Y:S05]  /*39e0*/  @!P0 BRA `(.L_x_58) ;  /* 0x0000000c00388947 */ /* 0x000fea0003800000 */
[----:B------:R-:W0:Y:S01]  /*39f0*/  S2R R10, SR_CgaCtaId ;  /* 0x00000000000a7919 */ /* 0x000e220000008800 */
[----:B------:R-:W-:Y:S01]  /*3a00*/  LOP3.LUT P0, RZ, R3, 0x1f, RZ, 0xc0, !PT ;  /* 0x0000001f03ff7812 */ /* 0x000fe2000780c0ff */
[----:B------:R-:W-:Y:S01]  /*3a10*/  ULDC UR5, c[0x0][0x658] ;  /* 0x0001960000057ab9 */ /* 0x000fe20000000800 */
[----:B------:R-:W-:Y:S01]  /*3a20*/  UMOV UR6, 0xffffffff ;  /* 0xffffffff00067882 */ /* 0x000fe20000000000 */
[----:B------:R-:W-:Y:S01]  /*3a30*/  BSSY B0, `(.L_x_58) ;  /* 0x00000c9000007945 */ /* 0x000fe20003800000 */
[----:B------:R-:W-:Y:S01]  /*3a40*/  USHF.L.U32 UR6, UR6, UR5, URZ ;  /* 0x0000000506067299 */ /* 0x000fe2000800063f */
[C---:B------:R-:W-:Y:S01]  /*3a50*/  ISETP.NE.AND P2, PT, R4.reuse, RZ, PT ;  /* 0x000000ff0400720c */ /* 0x040fe20003f45270 */
[----:B------:R-:W-:Y:S01]  /*3a60*/  IMAD.MOV.U32 R9, RZ, RZ, 0x1 ;  /* 0x00000001ff097424 */ /* 0x000fe200078e00ff */
[----:B------:R-:W-:Y:S01]  /*3a70*/  ISETP.NE.OR P0, PT, R4, RZ, !P0 ;  /* 0x000000ff0400720c */ /* 0x000fe20004705670 */
[----:B------:R-:W-:Y:S01]  /*3a80*/  IMAD.MOV.U32 R6, RZ, RZ, 0x1 ;  /* 0x00000001ff067424 */ /* 0x000fe200078e00ff */
[----:B------:R-:W-:Y:S01]  /*3a90*/  LOP3.LUT R8, R18, 0x2, RZ, 0xfc, !PT ;  /* 0x0000000212087812 */ /* 0x000fe200078efcff */
[----:B------:R-:W-:Y:S01]  /*3aa0*/  IMAD.MOV.U32 R7, RZ, RZ, RZ ;  /* 0x000000ffff077224 */ /* 0x000fe200078e00ff */
[----:B------:R-:W-:Y:S01]  /*3ab0*/  ULDC UR4, c[0x0][0x600] ;  /* 0x0001800000047ab9 */ /* 0x000fe20000000800 */
[----:B------:R-:W-:Y:S01]  /*3ac0*/  UMOV UR7, 0x1 ;  /* 0x0000000100077882 */ /* 0x000fe20000000000 */
[----:B------:R-:W-:-:S02]  /*3ad0*/  UIADD3 UR19, UR40, 0x1, URZ ;  /* 0x0000000128137890 */ /* 0x000fc4000fffe03f */
[----:B------:R-:W-:Y:S02]  /*3ae0*/  UIADD3 UR15, UR4, -0x1, URZ ;  /* 0xffffffff040f7890 */ /* 0x000fe4000fffe03f */
[----:B------:R-:W-:Y:S02]  /*3af0*/  USHF.L.U32 UR17, UR7, UR5, URZ ;  /* 0x0000000507117299 */ /* 0x000fe4000800063f */
[----:B------:R-:W-:Y:S01]  /*3b00*/  ULOP3.LUT UR16, URZ, UR6, URZ, 0x33, !UPT ;  /* 0x000000063f107292 */ /* 0x000fe2000f8e333f */
[----:B------:R-:W-:Y:S01]  /*3b10*/  ULDC.64 UR20, c[0x0][0x198] ;  /* 0x0000660000147ab9 */ /* 0x000fe20000000a00 */
[C---:B0-----:R-:W-:Y:S02]  /*3b20*/  IMAD.SHL.U32 R11, R10.reuse, 0x8, RZ ;  /* 0x000000080a0b7824 */ /* 0x041fe400078e00ff */
[----:B------:R-:W-:-:S03]  /*3b30*/  IMAD.SHL.U32 R10, R10, 0x100, RZ ;  /* 0x000001000a0a7824 */ /* 0x000fc600078e00ff */
[----:B------:R-:W-:Y:S02]  /*3b40*/  LOP3.LUT R11, R11, 0x8, RZ, 0xc0, !PT ;  /* 0x000000080b0b7812 */ /* 0x000fe400078ec0ff */
[----:B------:R-:W-:-:S07]  /*3b50*/  LOP3.LUT R10, R10, 0x100, RZ, 0xc0, !PT ;  /* 0x000001000a0a7812 */ /* 0x000fce00078ec0ff */
.L_x_70:
[----:B------:R-:W-:-:S03]  /*3b60*/  UMOV UR4, 0xffffffff ;  /* 0xffffffff00047882 */ /* 0x000fc60000000000 */
[----:B------:R-:W-:Y:S05]  /*3b70*/  BRA.DIV UR4, `(.L_x_59) ;  /* 0x0000002604b47947 */ /* 0x000fea000b800000 */
[----:B------:R-:W-:-:S13]  /*3b80*/  ELECT P6, URZ, PT ;  /* 0x00000000003f782f */ /* 0x000fda00038c0000 */
.L_x_124:
[----:B------:R-:W0:Y:S01]  /*3b90*/  LDC R3, c[0x0][0x28c] ;  /* 0x0000a300ff037b82 */ /* 0x000e220000000800 */
[----:B------:R-:W-:Y:S01]  /*3ba0*/  BSSY B1, `(.L_x_60) ;  /* 0x0000039000017945 */ /* 0x000fe20003800000 */
[----:B0-----:R-:W-:-:S13]  /*3bb0*/  ISETP.LT.OR P6, PT, R3, 0x1, !P6 ;  /* 0x000000010300780c */ /* 0x001fda00077c1670 */
[----:B------:R-:W-:Y:S05]  /*3bc0*/  @P6 BRA `(.L_x_61) ;  /* 0x0000000000d86947 */ /* 0x000fea0003800000 */
[----:B------:R-:W-:Y:S02]  /*3bd0*/  IMAD R12, R2, 0x10, R11 ;  /* 0x00000010020c7824 */ /* 0x000fe400078e020b */
[----:B------:R-:W-:Y:S02]  /*3be0*/  IMAD.SHL.U32 R32, R32, 0x40, RZ ;  /* 0x0000004020207824 */ /* 0x000fe400078e00ff */
[----:B------:R-:W-:Y:S02]  /*3bf0*/  IMAD.MOV.U32 R15, RZ, RZ, RZ ;  /* 0x000000ffff0f7224 */ /* 0x000fe400078e00ff */
[----:B------:R-:W-:Y:S02]  /*3c00*/  IMAD.U32 R20, RZ, RZ, UR19 ;  /* 0x00000013ff147e24 */ /* 0x000fe4000f8e00ff */
[----:B------:R-:W-:Y:S02]  /*3c10*/  IMAD.MOV.U32 R2, RZ, RZ, R6 ;  /* 0x000000ffff027224 */ /* 0x000fe400078e0006 */
[----:B------:R-:W-:-:S07]  /*3c20*/  IMAD.MOV.U32 R3, RZ, RZ, R7 ;  /* 0x000000ffff037224 */ /* 0x000fce00078e0007 */
.L_x_65:
[----:B------:R-:W0:Y:S01]  /*3c30*/  S2R R5, SR_CgaCtaId ;  /* 0x0000000000057919 */ /* 0x000e220000008800 */
[----:B------:R-:W-:-:S04]  /*3c40*/  MOV R4, 0x400 ;  /* 0x0000040000047802 */ /* 0x000fc80000000f00 */
[----:B0-----:R-:W-:Y:S02]  /*3c50*/  LEA R14, R5, R4, 0x18 ;  /* 0x00000004050e7211 */ /* 0x001fe400078ec0ff */
[----:B------:R-:W-:Y:S01]  /*3c60*/  SHF.L.U32 R4, R2, 0x1f, RZ ;  /* 0x0000001f02047819 */ /* 0x000fe200000006ff */
[----:B------:R-:W0:Y:S02]  /*3c70*/  @!P2 LDC R5, c[0x0][0x500] ;  /* 0x00014000ff05ab82 */ /* 0x000e240000000800 */
[----:B------:R-:W-:-:S04]  /*3c80*/  IMAD R13, R3, 0x8, R14 ;  /* 0x00000008030d7824 */ /* 0x000fc800078e020e */
[----:B------:R-:W1:Y:S02]  /*3c90*/  SYNCS.PHASECHK.TRANS64.TRYWAIT P1, [R13+URZ+0x168], R4 ;  /* 0x000168040d0075a7 */ /* 0x000e64000802017f */
[----:B-1----:R-:W-:Y:S05]  /*3ca0*/  @!P1 BRA `(.L_x_62) ;  /* 0x0000002400889947 */ /* 0x002fea0003800000 */
.L_x_125:
[----:B-1----:R-:W-:Y:S01]  /*3cb0*/  PRMT R4, R8, 0x9910, RZ ;  /* 0x0000991008047816 */ /* 0x002fe200000000ff */
[----:B0-----:R0:W-:Y:S03]  /*3cc0*/  @!P2 SYNCS.ARRIVE.TRANS64 RZ, [R13+URZ], R5 ;  /* 0x000000050dffa9a7 */ /* 0x0011e6000800003f */
[----:B------:R-:W-:-:S13]  /*3cd0*/  ISETP.NE.AND P1, PT, R4, 0x2, PT ;  /* 0x000000020400780c */ /* 0x000fda0003f25270 */
[----:B0-----:R-:W-:Y:S05]  /*3ce0*/  @P1 BRA `(.L_x_63) ;  /* 0x0000000000041947 */ /* 0x001fea0003800000 */
[----:B------:R-:W-:Y:S01]  /*3cf0*/  BPT.TRAP 0x1 ;  /* 0x000000040000795c */ /* 0x000fe20000300000 */
.L_x_63:
[----:B------:R-:W-:Y:S05]  /*3d00*/  @P0 BRA `(.L_x_64) ;  /* 0x0000000000040947 */ /* 0x000fea0003800000 */
[----:B------:R-:W-:Y:S01]  /*3d10*/  BPT.TRAP 0x1 ;  /* 0x000000040000795c */ /* 0x000fe20000300000 */
.L_x_64:
[----:B------:R-:W-:Y:S01]  /*3d20*/  IMAD R4, R3, 0x200, R10 ;  /* 0x0000020003047824 */ /* 0x000fe200078e020a */
[----:B------:R-:W-:Y:S01]  /*3d30*/  R2UR UR9, R13 ;  /* 0x000000000d0972ca */ /* 0x000fe200000e0000 */
[--C-:B------:R-:W-:Y:S01]  /*3d40*/  IMAD R5, R3, 0x1000, R14.reuse ;  /* 0x0000100003057824 */ /* 0x100fe200078e020e */
[----:B------:R-:W-:Y:S01]  /*3d50*/  UIADD3 UR4, UP0, UR20, 0xf0, URZ ;  /* 0x000000f014047890 */ /* 0x000fe2000ff1e03f */
[----:B------:R-:W-:Y:S01]  /*3d60*/  IMAD R4, R4, 0x2, R14 ;  /* 0x0000000204047824 */ /* 0x000fe200078e020e */
[----:B------:R-:W-:Y:S01]  /*3d70*/  R2UR UR11, R32 ;  /* 0x00000000200b72ca */ /* 0x000fe200000e0000 */
[----:B------:R-:W-:Y:S01]  /*3d80*/  VIADD R20, R20, 0xffffffff ;  /* 0xffffffff14147836 */ /* 0x000fe20000000000 */
[----:B------:R-:W-:Y:S01]  /*3d90*/  R2UR UR5, R5 ;  /* 0x00000000050572ca */ /* 0x000fe200000e0000 */
[----:B------:R-:W-:Y:S01]  /*3da0*/  UIADD3 UR22, UP1, UR20, 0x1f0, URZ ;  /* 0x000001f014167890 */ /* 0x000fe2000ff3e03f */
[----:B------:R-:W-:Y:S01]  /*3db0*/  R2UR UR8, R4 ;  /* 0x00000000040872ca */ /* 0x000fe200000e0000 */
[----:B------:R-:W-:Y:S01]  /*3dc0*/  VIADD R3, R3, 0x1 ;  /* 0x0000000103037836 */ /* 0x000fe20000000000 */
[----:B------:R-:W-:Y:S01]  /*3dd0*/  R2UR UR10, R15 ;  /* 0x000000000f0a72ca */ /* 0x000fe200000e0000 */
[----:B------:R-:W-:Y:S01]  /*3de0*/  UIADD3.X UR23, URZ, UR21, URZ, UP1, !UPT ;  /* 0x000000153f177290 */ /* 0x000fe20008ffe43f */
[----:B------:R-:W-:Y:S01]  /*3df0*/  R2UR UR12, R33 ;  /* 0x00000000210c72ca */ /* 0x000fe200000e0000 */
[----:B------:R-:W-:Y:S01]  /*3e00*/  UMOV UR6, 0x0 ;  /* 0x0000000000067882 */ /* 0x000fe20000000000 */
[----:B------:R-:W-:Y:S01]  /*3e10*/  R2UR UR18, R12 ;  /* 0x000000000c1272ca */ /* 0x000fe200000e0000 */
[----:B------:R-:W-:Y:S01]  /*3e20*/  UMOV UR7, 0x10000000 ;  /* 0x1000000000077882 */ /* 0x000fe20000000000 */
[----:B------:R-:W-:Y:S01]  /*3e30*/  ISETP.GT.AND P3, PT, R20, 0x1, PT ;  /* 0x000000011400780c */ /* 0x000fe20003f64270 */
[----:B------:R-:W-:Y:S01]  /*3e40*/  UMOV UR24, 0x30000 ;  /* 0x0003000000187882 */ /* 0x000fe20000000000 */
[----:B------:R-:W-:Y:S01]  /*3e50*/  ISETP.NE.AND P1, PT, R3, 0x2d, PT ;  /* 0x0000002d0300780c */ /* 0x000fe20003f25270 */
[----:B------:R-:W-:Y:S01]  /*3e60*/  UIADD3 UR13, UR5, 0x400, URZ ;  /* 0x00000400050d7890 */ /* 0x000fe2000fffe03f */
[----:B------:R-:W-:Y:S01]  /*3e70*/  VIADD R15, R15, 0x20 ;  /* 0x000000200f0f7836 */ /* 0x000fe20000000000 */
[----:B------:R-:W-:Y:S01]  /*3e80*/  UIADD3.X UR5, URZ, UR21, URZ, UP0, !UPT ;  /* 0x000000153f057290 */ /* 0x000fe200087fe43f */
[----:B------:R-:W-:Y:S01]  /*3e90*/  SEL R5, RZ, 0x1, P1 ;  /* 0x00000001ff057807 */ /* 0x000fe20000800000 */
[----:B------:R-:W-:Y:S01]  /*3ea0*/  UIADD3 UR14, UR8, 0x2d400, URZ ;  /* 0x0002d400080e7890 */ /* 0x000fe2000fffe03f */
[----:B------:R-:W-:-:S02]  /*3eb0*/  SEL R3, R3, RZ, P1 ;  /* 0x000000ff03037207 */ /* 0x000fc40000800000 */
[----:B------:R-:W-:Y:S01]  /*3ec0*/  UMOV UR8, UR13 ;  /* 0x0000000d00087c82 */ /* 0x000fe20008000000 */
[----:B------:R-:W-:-:S03]  /*3ed0*/  LOP3.LUT R2, R2, R5, RZ, 0x3c, !PT ;  /* 0x0000000502027212 */ /* 0x000fc600078e3cff */
[----:B------:R0:W-:Y:S02]  /*3ee0*/  UTMALDG.3D [UR8], [UR4], desc[UR6] ;  /* 0x00000608040075b4 */ /* 0x0001e40008011000 */
[----:B0-----:R-:W-:Y:S01]  /*3ef0*/  UMOV UR8, UR14 ;  /* 0x0000000e00087c82 */ /* 0x001fe20008000000 */
[----:B------:R-:W-:Y:S02]  /*3f00*/  UMOV UR11, UR18 ;  /* 0x00000012000b7c82 */ /* 0x000fe40008000000 */
[----:B------:R0:W-:Y:S02]  /*3f10*/  UTMALDG.3D.MULTICAST [UR8], [UR22], UR24, desc[UR6] ;  /* 0x00000608160073b4 */ /* 0x0001e40008011818 */
[----:B0-----:R-:W-:Y:S05]  /*3f20*/  @P3 BRA `(.L_x_65) ;  /* 0xfffffffc00403947 */ /* 0x001fea000383ffff */
.L_x_61:
[----:B------:R-:W-:Y:S05]  /*3f30*/  BSYNC B1 ;  /* 0x0000000000017941 */ /* 0x000fea0003800000 */
.L_x_60:
[----:B------:R-:W-:Y:S01]  /*3f40*/  LOP3.LUT P4, RZ, R9, 0xff, RZ, 0xc0, !PT ;  /* 0x000000ff09ff7812 */ /* 0x000fe2000788c0ff */
[----:B------:R-:W-:Y:S01]  /*3f50*/  VIADD R4, R7, UR40 ;  /* 0x0000002807047c36 */ /* 0x000fe20008000000 */
[----:B------:R-:W-:Y:S01]  /*3f60*/  ULDC.64 UR4, c[0x0][0x650] ;  /* 0x0001940000047ab9 */ /* 0x000fe20000000a00 */
[----:B------:R-:W-:Y:S01]  /*3f70*/  IMAD.U32 R7, RZ, RZ, UR40 ;  /* 0x00000028ff077e24 */ /* 0x000fe2000f8e00ff */
[----:B------:R-:W-:Y:S01]  /*3f80*/  UISETP.GE.U32.AND UP0, UPT, UR40, 0x2d, UPT ;  /* 0x0000002d2800788c */ /* 0x000fe2000bf06070 */
[C---:B------:R-:W-:Y:S01]  /*3f90*/  IMAD.WIDE.U32 R2, R4.reuse, 0x6c16c16d, RZ ;  /* 0x6c16c16d04027825 */ /* 0x040fe200078e00ff */
[C---:B------:R-:W-:Y:S01]  /*3fa0*/  ISETP.GT.U32.AND P1, PT, R4.reuse, 0x2c, PT ;  /* 0x0000002c0400780c */ /* 0x040fe20003f24070 */
[----:B------:R-:W-:Y:S01]  /*3fb0*/  BSSY B1, `(.L_x_66) ;  /* 0x000006e000017945 */ /* 0x000fe20003800000 */
[----:B------:R-:W-:Y:S01]  /*3fc0*/  PRMT R9, RZ, 0x7610, R9 ;  /* 0x00007610ff097816 */ /* 0x000fe20000000009 */
[----:B------:R-:W-:Y:S01]  /*3fd0*/  IMAD.IADD R2, R4, 0x1, -R3 ;  /* 0x0000000104027824 */ /* 0x000fe200078e0a03 */
[----:B------:R-:W-:Y:S01]  /*3fe0*/  ISETP.LT.U32.AND P1, PT, R7, 0x2d, P1 ;  /* 0x0000002d0700780c */ /* 0x000fe20000f21070 */
[----:B------:R-:W-:Y:S01]  /*3ff0*/  IMAD.MOV.U32 R32, RZ, RZ, -0x1 ;  /* 0xffffffffff207424 */ /* 0x000fe200078e00ff */
[----:B------:R-:W-:Y:S01]  /*4000*/  PLOP3.LUT P3, PT, PT, PT, UP0, 0x80, 0x0 ;  /* 0x000000000000781c */ /* 0x000fe20003f6f008 */
[----:B------:R-:W0:Y:S01]  /*4010*/  @P4 S2R R12, SR_CgaCtaId ;  /* 0x00000000000c4919 */ /* 0x000e220000008800 */
[----:B------:R-:W-:Y:S01]  /*4020*/  @P4 MOV R5, 0x400 ;  /* 0x0000040000054802 */ /* 0x000fe20000000f00 */
[----:B------:R-:W-:Y:S01]  /*4030*/  IMAD.MOV.U32 R33, RZ, RZ, -0x1 ;  /* 0xffffffffff217424 */ /* 0x000fe200078e00ff */
[----:B------:R-:W-:-:S02]  /*4040*/  LEA.HI R2, R2, R3, RZ, 0x1f ;  /* 0x0000000302027211 */ /* 0x000fc400078ff8ff */
[----:B------:R-:W-:Y:S02]  /*4050*/  PRMT R3, RZ, 0x7610, R3 ;  /* 0x00007610ff037816 */ /* 0x000fe40000000003 */
[----:B------:R-:W-:Y:S01]  /*4060*/  SHF.R.U32.HI R7, RZ, 0x5, R2 ;  /* 0x00000005ff077819 */ /* 0x000fe20000011602 */
[----:B------:R-:W-:Y:S01]  /*4070*/  IMAD.MOV.U32 R2, RZ, RZ, -0x1 ;  /* 0xffffffffff027424 */ /* 0x000fe200078e00ff */
[----:B0-----:R-:W-:Y:S02]  /*4080*/  @P4 LEA R12, R12, R5, 0x18 ;  /* 0x000000050c0c4211 */ /* 0x001fe400078ec0ff */
[----:B------:R-:W-:Y:S02]  /*4090*/  SEL R5, RZ, 0x1, !P1 ;  /* 0x00000001ff057807 */ /* 0x000fe40004800000 */
[----:B------:R-:W-:Y:S01]  /*40a0*/  IADD3 R22, P1, R22, R16, RZ ;  /* 0x0000001016167210 */ /* 0x000fe20007f3e0ff */
[----:B------:R0:W-:Y:S01]  /*40b0*/  @P4 SYNCS.ARRIVE.TRANS64.A1T0 RZ, [R12+URZ+0x308], RZ ;  /* 0x000308ff0cff49a7 */ /* 0x0001e2000810003f */
[----:B------:R-:W-:-:S03]  /*40c0*/  LOP3.LUT R6, R6, R5, RZ, 0x3c, !PT ;  /* 0x0000000506067212 */ /* 0x000fc600078e3cff */
[----:B------:R-:W-:Y:S01]  /*40d0*/  IMAD.X R19, R19, 0x1, R0, P1 ;  /* 0x0000000113137824 */ /* 0x000fe200008e0600 */
[----:B------:R-:W-:Y:S02]  /*40e0*/  ISETP.GE.U32.AND P1, PT, R22, UR4, PT ;  /* 0x0000000416007c0c */ /* 0x000fe4000bf26070 */
[----:B------:R-:W-:Y:S01]  /*40f0*/  @P3 LOP3.LUT R6, R6, 0x1, R7, 0x78, !PT ;  /* 0x0000000106063812 */ /* 0x000fe200078e7807 */
[----:B------:R-:W-:Y:S01]  /*4100*/  IMAD R7, R7, -0x2d, R4 ;  /* 0xffffffd307077824 */ /* 0x000fe200078e0204 */
[----:B------:R-:W-:-:S13]  /*4110*/  ISETP.GE.U32.AND.EX P1, PT, R19, UR5, PT, P1 ;  /* 0x0000000513007c0c */ /* 0x000fda000bf26110 */
[----:B0-----:R-:W-:Y:S05]  /*4120*/  @P1 BRA `(.L_x_67) ;  /* 0x0000000400581947 */ /* 0x001fea0003800000 */
[----:B------:R-:W0:Y:S01]  /*4130*/  S2R R12, SR_CTAID.X ;  /* 0x00000000000c7919 */ /* 0x000e220000002500 */
[----:B------:R-:W-:Y:S01]  /*4140*/  ULDC.64 UR4, c[0x0][0x628] ;  /* 0x00018a0000047ab9 */ /* 0x000fe20000000a00 */
[----:B------:R-:W-:Y:S01]  /*4150*/  ULDC UR7, c[0x0][0x630] ;  /* 0x00018c0000077ab9 */ /* 0x000fe20000000800 */
[----:B------:R-:W-:Y:S01]  /*4160*/  ISETP.NE.U32.AND P1, PT, RZ, UR4, PT ;  /* 0x00000004ff007c0c */ /* 0x000fe2000bf25070 */
[----:B------:R-:W1:Y:S01]  /*4170*/  S2R R13, SR_CTAID.Y ;  /* 0x00000000000d7919 */ /* 0x000e620000002600 */
[----:B------:R-:W-:Y:S01]  /*4180*/  ULDC UR8, c[0x0][0x150] ;  /* 0x0000540000087ab9 */ /* 0x000fe20000000800 */
[----:B------:R-:W-:Y:S01]  /*4190*/  IMAD.MOV.U32 R2, RZ, RZ, R22 ;  /* 0x000000ffff027224 */ /* 0x000fe200078e0016 */
[----:B------:R-:W-:Y:S01]  /*41a0*/  ISETP.NE.AND.EX P1, PT, RZ, UR5, PT, P1 ;  /* 0x00000005ff007c0c */ /* 0x000fe2000bf25310 */
[----:B------:R-:W-:Y:S01]  /*41b0*/  IMAD.MOV.U32 R3, RZ, RZ, R19 ;  /* 0x000000ffff037224 */ /* 0x000fe200078e0013 */
[----:B0-----:R-:W-:-:S11]  /*41c0*/  I2FP.F32.U32 R14, R12 ;  /* 0x0000000c000e7245 */ /* 0x001fd60000201000 */
[----:B------:R-:W-:Y:S05]  /*41d0*/  @!P1 BRA `(.L_x_68) ;  /* 0x0000000000289947 */ /* 0x000fea0003800000 */
[----:B------:R-:W-:Y:S02]  /*41e0*/  ULDC UR6, c[0x0][0x634] ;  /* 0x00018d0000067ab9 */ /* 0x000fe40000000800 */
[----:B------:R-:W-:-:S05]  /*41f0*/  IADD3 R3, P1, R22, UR6, RZ ;  /* 0x0000000616037c10 */ /* 0x000fca000ff3e0ff */
[----:B------:R-:W-:-:S04]  /*4200*/  IMAD.X R15, RZ, RZ, R19, P1 ;  /* 0x000000ffff0f7224 */ /* 0x000fc800008e0613 */
[----:B------:R-:W-:-:S04]  /*4210*/  IMAD.WIDE.U32 R4, R15, UR4, RZ ;  /* 0x000000040f047c25 */ /* 0x000fc8000f8e00ff */
[----:B------:R-:W-:-:S04]  /*4220*/  IMAD.WIDE.U32 R4, P1, R3, UR5, R4 ;  /* 0x0000000503047c25 */ /* 0x000fc8000f820004 */
[----:B------:R-:W-:-:S04]  /*4230*/  IMAD.WIDE.U32 R2, R3, UR4, RZ ;  /* 0x0000000403027c25 */ /* 0x000fc8000f8e00ff */
[----:B------:R-:W-:Y:S01]  /*4240*/  IMAD.MOV.U32 R2, RZ, RZ, R5 ;  /* 0x000000ffff027224 */ /* 0x000fe200078e0005 */
[----:B------:R-:W-:Y:S01]  /*4250*/  IADD3 RZ, P3, R3, R4, RZ ;  /* 0x0000000403ff7210 */ /* 0x000fe20007f7e0ff */
[----:B------:R-:W-:-:S04]  /*4260*/  IMAD.X R3, RZ, RZ, RZ, P1 ;  /* 0x000000ffff037224 */ /* 0x000fc800008e06ff */
[----:B------:R-:W-:-:S08]  /*4270*/  IMAD.WIDE.U32.X R2, R15, UR5, R2, P3 ;  /* 0x000000050f027c25 */ /* 0x000fd000098e0402 */
.L_x_68:
[--C-:B------:R-:W-:Y:S01]  /*4280*/  SHF.R.U64 R33, R2, UR7, R3.reuse ;  /* 0x0000000702217c19 */ /* 0x100fe20008001203 */
[----:B------:R-:W-:Y:S01]  /*4290*/  FMUL R14, R14, UR8 ;  /* 0x000000080e0e7c20 */ /* 0x000fe20008400000 */
[----:B------:R-:W-:Y:S01]  /*42a0*/  SHF.R.U32.HI R2, RZ, UR7, R3 ;  /* 0x00000007ff027c19 */ /* 0x000fe20008011603 */
[----:B------:R-:W0:Y:S01]  /*42b0*/  LDC R21, c[0x0][0x144] ;  /* 0x00005100ff157b82 */ /* 0x000e220000000800 */
[----:B------:R-:W-:Y:S01]  /*42c0*/  IADD3 R15, P1, RZ, -R33, RZ ;  /* 0x80000021ff0f7210 */ /* 0x000fe20007f3e0ff */
[----:B------:R-:W-:Y:S01]  /*42d0*/  ULDC UR6, c[0x0][0x154] ;  /* 0x0000550000067ab9 */ /* 0x000fe20000000800 */
[----:B-1----:R-:W-:Y:S01]  /*42e0*/  I2FP.F32.U32 R3, R13 ;  /* 0x0000000d00037245 */ /* 0x002fe20000201000 */
[----:B------:R-:W1:Y:S01]  /*42f0*/  F2I.U32.TRUNC.NTZ R14, R14 ;  /* 0x0000000e000e7305 */ /* 0x000e62000020f000 */
[----:B------:R-:W-:Y:S01]  /*4300*/  ULDC.64 UR4, c[0x0][0x620] ;  /* 0x0001880000047ab9 */ /* 0x000fe20000000a00 */
[----:B------:R-:W-:Y:S01]  /*4310*/  IMAD.X R2, RZ, RZ, ~R2, P1 ;  /* 0x000000ffff027224 */ /* 0x000fe200008e0e02 */
[----:B------:R-:W-:Y:S01]  /*4320*/  ISETP.NE.AND P4, PT, R23, 0x1, PT ;  /* 0x000000011700780c */ /* 0x000fe20003f85270 */
[----:B------:R-:W-:Y:S01]  /*4330*/  FMUL R4, R3, UR6 ;  /* 0x0000000603047c20 */ /* 0x000fe20008400000 */
[----:B------:R-:W2:Y:S01]  /*4340*/  LDC R20, c[0x0][0x148] ;  /* 0x00005200ff147b82 */ /* 0x000ea20000000800 */
[----:B------:R-:W-:Y:S01]  /*4350*/  IMAD R2, R2, UR4, RZ ;  /* 0x0000000402027c24 */ /* 0x000fe2000f8e02ff */
[----:B------:R-:W-:Y:S01]  /*4360*/  ULDC.64 UR6, c[0x0][0x640] ;  /* 0x0001900000067ab9 */ /* 0x000fe20000000a00 */
[----:B------:R-:W-:Y:S01]  /*4370*/  IMAD.MOV.U32 R3, RZ, RZ, R19 ;  /* 0x000000ffff037224 */ /* 0x000fe200078e0013 */
[----:B------:R-:W-:Y:S01]  /*4380*/  ISETP.NE.U32.AND P1, PT, RZ, UR6, PT ;  /* 0x00000006ff007c0c */ /* 0x000fe2000bf25070 */
[----:B------:R-:W3:Y:S01]  /*4390*/  F2I.U32.TRUNC.NTZ R4, R4 ;  /* 0x0000000400047305 */ /* 0x000ee2000020f000 */
[----:B------:R-:W-:-:S02]  /*43a0*/  IMAD R5, R15, UR5, R2 ;  /* 0x000000050f057c24 */ /* 0x000fc4000f8e0202 */
[----:B------:R-:W-:Y:S01]  /*43b0*/  IMAD.MOV.U32 R2, RZ, RZ, R22 ;  /* 0x000000ffff027224 */ /* 0x000fe200078e0016 */
[----:B------:R-:W-:Y:S01]  /*43c0*/  ISETP.NE.AND.EX P1, PT, RZ, UR7, PT, P1 ;  /* 0x00000007ff007c0c */ /* 0x000fe2000bf25310 */
[----:B-1----:R-:W-:Y:S02]  /*43d0*/  IMAD.MOV R14, RZ, RZ, -R14 ;  /* 0x000000ffff0e7224 */ /* 0x002fe400078e0a0e */
[----:B------:R-:W-:Y:S01]  /*43e0*/  IMAD.WIDE.U32 R2, R15, UR4, R2 ;  /* 0x000000040f027c25 */ /* 0x000fe2000f8e0002 */
[----:B------:R-:W-:-:S03]  /*43f0*/  ULDC UR4, c[0x0][0x618] ;  /* 0x0001860000047ab9 */ /* 0x000fc60000000800 */
[----:B------:R-:W-:Y:S02]  /*4400*/  IMAD.IADD R3, R3, 0x1, R5 ;  /* 0x0000000103037824 */ /* 0x000fe400078e0205 */
[----:B0-----:R-:W-:-:S03]  /*4410*/  IMAD R12, R21, R14, R12 ;  /* 0x0000000e150c7224 */ /* 0x001fc600078e020c */
[--C-:B------:R-:W-:Y:S01]  /*4420*/  SHF.R.U64 R14, R2, UR4, R3.reuse ;  /* 0x00000004020e7c19 */ /* 0x100fe20008001203 */
[----:B---3--:R-:W-:Y:S01]  /*4430*/  IMAD.MOV R2, RZ, RZ, -R4 ;  /* 0x000000ffff027224 */ /* 0x008fe200078e0a04 */
[----:B------:R-:W-:Y:S01]  /*4440*/  SHF.R.U32.HI R3, RZ, UR4, R3 ;  /* 0x00000004ff037c19 */ /* 0x000fe20008011603 */
[----:B------:R-:W-:Y:S02]  /*4450*/  ULDC UR4, c[0x0][0x608] ;  /* 0x0001820000047ab9 */ /* 0x000fe40000000800 */
[----:B--2---:R-:W-:Y:S01]  /*4460*/  @P4 IMAD R12, R20, R2, R13 ;  /* 0x00000002140c4224 */ /* 0x004fe200078e020d */
[--C-:B------:R-:W-:Y:S02]  /*4470*/  SHF.R.U64 R20, R14, UR4, R3.reuse ;  /* 0x000000040e147c19 */ /* 0x100fe40008001203 */
[----:B------:R-:W-:Y:S01]  /*4480*/  SHF.R.U32.HI R3, RZ, UR4, R3 ;  /* 0x00000004ff037c19 */ /* 0x000fe20008011603 */
[----:B------:R-:W-:-:S03]  /*4490*/  ULDC UR4, c[0x0][0x658] ;  /* 0x0001960000047ab9 */ /* 0x000fc60000000800 */
[--C-:B------:R-:W-:Y:S02]  /*44a0*/  SHF.R.U64 R13, R20, UR4, R3.reuse ;  /* 0x00000004140d7c19 */ /* 0x100fe40008001203 */
[----:B------:R-:W-:-:S03]  /*44b0*/  SHF.R.U32.HI R15, RZ, UR4, R3 ;  /* 0x00000004ff0f7c19 */ /* 0x000fc60008011603 */
[----:B------:R-:W-:Y:S02]  /*44c0*/  IMAD.MOV.U32 R4, RZ, RZ, R13 ;  /* 0x000000ffff047224 */ /* 0x000fe400078e000d */
[----:B------:R-:W-:Y:S01]  /*44d0*/  IMAD.MOV.U32 R3, RZ, RZ, R15 ;  /* 0x000000ffff037224 */ /* 0x000fe200078e000f */
[----:B------:R-:W-:Y:S06]  /*44e0*/  @!P1 BRA `(.L_x_69) ;  /* 0x00000000002c9947 */ /* 0x000fec0003800000 */
        /* <DEDUP_REMOVED lines=9> */
[----:B------:R-:W-:-:S04]  /*4580*/  IMAD.WIDE.U32.X R2, R15, UR7, R2, P3 ;  /* 0x000000070f027c25 */ /* 0x000fc800098e0402 */
[----:B------:R-:W-:-:S07]  /*4590*/  IMAD.MOV.U32 R4, RZ, RZ, R2 ;  /* 0x000000ffff047224 */ /* 0x000fce00078e0002 */
.L_x_69:
[----:B------:R-:W-:Y:S01]  /*45a0*/  ULDC UR4, c[0x0][0x648] ;  /* 0x0001920000047ab9 */ /* 0x000fe20000000800 */
[----:B------:R-:W-:Y:S01]  /*45b0*/  LOP3.LUT R2, R20, UR16, RZ, 0xc0, !PT ;  /* 0x0000001014027c12 */ /* 0x000fe2000f8ec0ff */
[----:B------:R-:W-:Y:S01]  /*45c0*/  ULDC UR5, c[0x0][0x610] ;  /* 0x0001840000057ab9 */ /* 0x000fe20000000800 */
[----:B------:R-:W-:Y:S01]  /*45d0*/  SHF.R.U64 R3, R4, UR4, R3 ;  /* 0x0000000404037c19 */ /* 0x000fe20008001203 */
[----:B------:R-:W-:Y:S01]  /*45e0*/  ULDC UR4, c[0x0][0x638] ;  /* 0x00018e0000047ab9 */ /* 0x000fe20000000800 */
[----:B------:R-:W-:-:S03]  /*45f0*/  LOP3.LUT R14, R14, UR15, RZ, 0xc0, !PT ;  /* 0x0000000f0e0e7c12 */ /* 0x000fc6000f8ec0ff */
[----:B------:R-:W-:Y:S02]  /*4600*/  IMAD.MOV R4, RZ, RZ, -R3 ;  /* 0x000000ffff047224 */ /* 0x000fe400078e0a03 */
[----:B------:R-:W-:Y:S02]  /*4610*/  IMAD R3, R3, UR17, R2 ;  /* 0x0000001103037c24 */ /* 0x000fe4000f8e0202 */
[----:B------:R-:W-:Y:S01]  /*4620*/  IMAD R13, R4, UR4, R13 ;  /* 0x00000004040d7c24 */ /* 0x000fe2000f8e020d */
[----:B------:R-:W-:Y:S01]  /*4630*/  ULDC UR4, c[0x0][0x600] ;  /* 0x0001800000047ab9 */ /* 0x000fe20000000800 */
[----:B------:R-:W-:Y:S02]  /*4640*/  IMAD R12, R3, UR5, R12 ;  /* 0x00000005030c7c24 */ /* 0x000fe4000f8e020c */
[----:B------:R-:W-:Y:S02]  /*4650*/  IMAD R13, R13, UR4, R14 ;  /* 0x000000040d0d7c24 */ /* 0x000fe4000f8e020e */
[----:B------:R-:W-:-:S03]  /*4660*/  IMAD.MOV.U32 R3, RZ, RZ, 0x1 ;  /* 0x00000001ff037424 */ /* 0x000fc600078e00ff */
[----:B------:R-:W-:Y:S02]  /*4670*/  SEL R2, R13, R12, !P4 ;  /* 0x0000000c0d027207 */ /* 0x000fe40006000000 */
[----:B------:R-:W-:-:S07]  /*4680*/  SEL R32, R12, R13, !P4 ;  /* 0x0000000d0c207207 */ /* 0x000fce0006000000 */
.L_x_67:
[----:B------:R-:W-:Y:S05]  /*4690*/  BSYNC B1 ;  /* 0x0000000000017941 */ /* 0x000fea0003800000 */
.L_x_66:
[----:B------:R-:W-:-:S13]  /*46a0*/  LOP3.LUT P1, RZ, R3, 0xff, RZ, 0xc0, !PT ;  /* 0x000000ff03ff7812 */ /* 0x000fda000782c0ff */
[----:B------:R-:W-:Y:S05]  /*46b0*/  @P1 BRA `(.L_x_70) ;  /* 0xfffffff400281947 */ /* 0x000fea000383ffff */
[----:B------:R-:W-:Y:S05]  /*46c0*/  BSYNC B0 ;  /* 0x0000000000007941 */ /* 0x000fea0003800000 */
.L_x_58:
[----:B------:R-:W-:-:S03]  /*46d0*/  UMOV UR4, 0xffffffff ;  /* 0xffffffff00047882 */ /* 0x000fc60000000000 */
[----:B------:R-:W-:Y:S05]  /*46e0*/  BRA.DIV UR4, `(.L_x_71) ;  /* 0x0000001e040c7947 */ /* 0x000fea000b800000 */
[----:B------:R-:W-:-:S13]  /*46f0*/  ELECT P6, URZ, PT ;  /* 0x00000000003f782f */ /* 0x000fda00038c0000 */
.L_x_128:
[----:B------:R-:W-:Y:S04]  /*4700*/  BSSY B0, `(.L_x_72) ;  /* 0x000019c000007945 */ /* 0x000fe80003800000 */
[----:B------:R-:W-:Y:S05]  /*4710*/  @!P6 BRA `(.L_x_73) ;  /* 0x000000180068e947 */ /* 0x000fea0003800000 */
[----:B------:R-:W-:-:S04]  /*4720*/  LOP3.LUT R18, R18, 0x2, RZ, 0xfc, !PT ;  /* 0x0000000212127812 */ /* 0x000fc800078efcff */
[----:B------:R-:W-:-:S13]  /*4730*/  ISETP.NE.AND P0, PT, R18, 0x3, PT ;  /* 0x000000031200780c */ /* 0x000fda0003f05270 */
[----:B------:R-:W-:Y:S05]  /*4740*/  @!P0 BRA `(.L_x_74) ;  /* 0x0000000000048947 */ /* 0x000fea0003800000 */
[----:B------:R-:W-:Y:S01]  /*4750*/  BPT.TRAP 0x1 ;  /* 0x000000040000795c */ /* 0x000fe20000300000 */
.L_x_74:
[----:B------:R-:W0:Y:S01]  /*4760*/  S2R R3, SR_CgaCtaId ;  /* 0x0000000000037919 */ /* 0x000e220000008800 */
[----:B------:R-:W-:Y:S02]  /*4770*/  MOV R0, 0x400 ;  /* 0x0000040000007802 */ /* 0x000fe40000000f00 */
[----:B------:R-:W-:Y:S02]  /*4780*/  SHF.L.U32 R2, R6, 0x1f, RZ ;  /* 0x0000001f06027819 */ /* 0x000fe400000006ff */
[----:B0-----:R-:W-:-:S05]  /*4790*/  LEA R0, R3, R0, 0x18 ;  /* 0x0000000003007211 */ /* 0x001fca00078ec0ff */
[----:B------:R-:W-:-:S04]  /*47a0*/  VIADD R0, R0, 0x168 ;  /* 0x0000016800007836 */ /* 0x000fc80000000000 */
[C---:B------:R-:W-:Y:S02]  /*47b0*/  IMAD R5, R7.reuse, 0x8, R0 ;  /* 0x0000000807057824 */ /* 0x040fe400078e0200 */
[----:B------:R-:W-:Y:S02]  /*47c0*/  VIADD R7, R7, 0x1 ;  /* 0x0000000107077836 */ /* 0x000fe40000000000 */
[----:B------:R-:W0:Y:S03]  /*47d0*/  SYNCS.PHASECHK.TRANS64.TRYWAIT P0, [R5+URZ], R2 ;  /* 0x00000002050075a7 */ /* 0x000e26000800017f */
[----:B------:R-:W-:-:S04]  /*47e0*/  ISETP.NE.AND P1, PT, R7, 0x2d, PT ;  /* 0x0000002d0700780c */ /* 0x000fc80003f25270 */
[----:B------:R-:W-:Y:S02]  /*47f0*/  SEL R3, RZ, 0x1, P1 ;  /* 0x00000001ff037807 */ /* 0x000fe40000800000 */
[----:B------:R-:W-:Y:S02]  /*4800*/  SEL R7, R7, RZ, P1 ;  /* 0x000000ff07077207 */ /* 0x000fe40000800000 */
[----:B------:R-:W-:-:S03]  /*4810*/  LOP3.LUT R6, R6, R3, RZ, 0x3c, !PT ;  /* 0x0000000306067212 */ /* 0x000fc600078e3cff */
[----:B------:R-:W-:Y:S01]  /*4820*/  IMAD R9, R7, 0x8, R0 ;  /* 0x0000000807097824 */ /* 0x000fe200078e0200 */
[----:B------:R-:W-:Y:S01]  /*4830*/  SHF.L.U32 R4, R6, 0x1f, RZ ;  /* 0x0000001f06047819 */ /* 0x000fe200000006ff */
[----:B0-----:R-:W-:Y:S06]  /*4840*/  @!P0 BRA `(.L_x_75) ;  /* 0x0000001800d48947 */ /* 0x001fec0003800000 */
.L_x_129:
[----:B------:R-:W1:Y:S01]  /*4850*/  SYNCS.PHASECHK.TRANS64.TRYWAIT P0, [R9+URZ], R4 ;  /* 0x00000004090075a7 */ /* 0x000e62000800017f */
[----:B0-----:R-:W-:-:S05]  /*4860*/  VIADD R2, R7, 0x1 ;  /* 0x0000000107027836 */ /* 0x001fca0000000000 */
[----:B------:R-:W-:-:S04]  /*4870*/  ISETP.NE.AND P1, PT, R2, 0x2d, PT ;  /* 0x0000002d0200780c */ /* 0x000fc80003f25270 */
[----:B------:R-:W-:Y:S02]  /*4880*/  SEL R3, RZ, 0x1, P1 ;  /* 0x00000001ff037807 */ /* 0x000fe40000800000 */
[----:B------:R-:W-:Y:S02]  /*4890*/  SEL R7, R2, RZ, P1 ;  /* 0x000000ff02077207 */ /* 0x000fe40000800000 */
[----:B------:R-:W-:-:S03]  /*48a0*/  LOP3.LUT R6, R6, R3, RZ, 0x3c, !PT ;  /* 0x0000000306067212 */ /* 0x000fc600078e3cff */
[----:B------:R-:W-:Y:S01]  /*48b0*/  IMAD R8, R7, 0x8, R0 ;  /* 0x0000000807087824 */ /* 0x000fe200078e0200 */
[----:B------:R-:W-:Y:S01]  /*48c0*/  SHF.L.U32 R5, R6, 0x1f, RZ ;  /* 0x0000001f06057819 */ /* 0x000fe200000006ff */
[----:B-1----:R-:W-:Y:S06]  /*48d0*/  @!P0 BRA `(.L_x_76) ;  /* 0x0000001800c48947 */ /* 0x002fec0003800000 */
.L_x_130:
[----:B------:R-:W1:Y:S01]  /*48e0*/  SYNCS.PHASECHK.TRANS64.TRYWAIT P0, [R8+URZ], R5 ;  /* 0x00000005080075a7 */ /* 0x000e62000800017f */
[----:B------:R-:W-:-:S05]  /*48f0*/  VIADD R2, R7, 0x1 ;  /* 0x0000000107027836 */ /* 0x000fca0000000000 */
[----:B------:R-:W-:-:S04]  /*4900*/  ISETP.NE.AND P1, PT, R2, 0x2d, PT ;  /* 0x0000002d0200780c */ /* 0x000fc80003f25270 */
[----:B------:R-:W-:Y:S02]  /*4910*/  SEL R3, RZ, 0x1, P1 ;  /* 0x00000001ff037807 */ /* 0x000fe40000800000 */
[----:B------:R-:W-:Y:S02]  /*4920*/  SEL R7, R2, RZ, P1 ;  /* 0x000000ff02077207 */ /* 0x000fe40000800000 */
[----:B------:R-:W-:-:S03]  /*4930*/  LOP3.LUT R6, R6, R3, RZ, 0x3c, !PT ;  /* 0x0000000306067212 */ /* 0x000fc600078e3cff */
[----:B0-----:R-:W-:Y:S01]  /*4940*/  IMAD R9, R7, 0x8, R0 ;  /* 0x0000000807097824 */ /* 0x001fe200078e0200 */
[----:B------:R-:W-:Y:S01]  /*4950*/  SHF.L.U32 R4, R6, 0x1f, RZ ;  /* 0x0000001f06047819 */ /* 0x000fe200000006ff */
[----:B-1----:R-:W-:Y:S06]  /*4960*/  @!P0 BRA `(.L_x_77) ;  /* 0x0000001800b48947 */ /* 0x002fec0003800000 */
.L_x_131:
        /* <DEDUP_REMOVED lines=9> */
.L_x_132:
        /* <DEDUP_REMOVED lines=9> */
.L_x_133:
        /* <DEDUP_REMOVED lines=9> */
.L_x_134:
        /* <DEDUP_REMOVED lines=9> */
.L_x_135:
        /* <DEDUP_REMOVED lines=9> */
.L_x_136:
        /* <DEDUP_REMOVED lines=9> */
.L_x_137:
        /* <DEDUP_REMOVED lines=9> */
.L_x_138:
        /* <DEDUP_REMOVED lines=9> */
.L_x_139:
        /* <DEDUP_REMOVED lines=9> */
.L_x_140:
        /* <DEDUP_REMOVED lines=9> */
.L_x_141:
        /* <DEDUP_REMOVED lines=9> */
.L_x_142:
        /* <DEDUP_REMOVED lines=9> */
.L_x_143:
        /* <DEDUP_REMOVED lines=9> */
.L_x_144:
        /* <DEDUP_REMOVED lines=9> */
.L_x_145:
        /* <DEDUP_REMOVED lines=9> */
.L_x_146:
        /* <DEDUP_REMOVED lines=9> */
.L_x_147:
        /* <DEDUP_REMOVED lines=9> */
.L_x_148:
        /* <DEDUP_REMOVED lines=9> */
.L_x_149:
        /* <DEDUP_REMOVED lines=9> */
.L_x_150:
        /* <DEDUP_REMOVED lines=9> */
.L_x_151:
        /* <DEDUP_REMOVED lines=9> */
.L_x_152:
        /* <DEDUP_REMOVED lines=9> */
.L_x_153:
        /* <DEDUP_REMOVED lines=9> */
.L_x_154:
        /* <DEDUP_REMOVED lines=9> */
.L_x_155:
        /* <DEDUP_REMOVED lines=9> */
.L_x_156:
        /* <DEDUP_REMOVED lines=9> */
.L_x_157:
        /* <DEDUP_REMOVED lines=9> */
.L_x_158:
        /* <DEDUP_REMOVED lines=9> */
.L_x_159:
        /* <DEDUP_REMOVED lines=9> */
.L_x_160:
        /* <DEDUP_REMOVED lines=9> */
.L_x_161:
        /* <DEDUP_REMOVED lines=9> */
.L_x_162:
        /* <DEDUP_REMOVED lines=9> */
.L_x_163:
        /* <DEDUP_REMOVED lines=9> */
.L_x_164:
        /* <DEDUP_REMOVED lines=9> */
.L_x_165:
        /* <DEDUP_REMOVED lines=9> */
.L_x_166:
        /* <DEDUP_REMOVED lines=9> */
.L_x_167:
        /* <DEDUP_REMOVED lines=9> */
.L_x_168:
        /* <DEDUP_REMOVED lines=9> */
.L_x_169:
        /* <DEDUP_REMOVED lines=9> */
.L_x_170:
[----:B------:R-:W1:Y:S01]  /*5f60*/  SYNCS.PHASECHK.TRANS64.TRYWAIT P0, [R8+URZ], R5 ;  /* 0x00000005080075a7 */ /* 0x000e62000800017f */
[----:B------:R-:W-:-:S05]  /*5f70*/  VIADD R2, R7, 0x1 ;  /* 0x0000000107027836 */ /* 0x000fca0000000000 */
[----:B------:R-:W-:-:S04]  /*5f80*/  ISETP.NE.AND P1, PT, R2, 0x2d, PT ;  /* 0x0000002d0200780c */ /* 0x000fc80003f25270 */
[----:B------:R-:W-:Y:S02]  /*5f90*/  SEL R3, RZ, 0x1, P1 ;  /* 0x00000001ff037807 */ /* 0x000fe40000800000 */
[----:B------:R-:W-:Y:S02]  /*5fa0*/  SEL R7, R2, RZ, P1 ;  /* 0x000000ff02077207 */ /* 0x000fe40000800000 */
[----:B0-----:R-:W-:-:S03]  /*5fb0*/  LOP3.LUT R9, R6, R3, RZ, 0x3c, !PT ;  /* 0x0000000306097212 */ /* 0x001fc600078e3cff */
[----:B------:R-:W-:Y:S01]  /*5fc0*/  IMAD R11, R7, 0x8, R0 ;  /* 0x00000008070b7824 */ /* 0x000fe200078e0200 */
[----:B------:R-:W-:Y:S01]  /*5fd0*/  SHF.L.U32 R6, R9, 0x1f, RZ ;  /* 0x0000001f09067819 */ /* 0x000fe200000006ff */
[----:B-1----:R-:W-:Y:S06]  /*5fe0*/  @!P0 BRA `(.L_x_117) ;  /* 0x0000001000348947 */ /* 0x002fec0003800000 */
.L_x_171:
[----:B------:R-:W1:Y:S01]  /*5ff0*/  SYNCS.PHASECHK.TRANS64.TRYWAIT P0, [R11+URZ], R6 ;  /* 0x000000060b0075a7 */ /* 0x000e62000800017f */
[----:B------:R-:W-:-:S05]  /*6000*/  VIADD R2, R7, 0x1 ;  /* 0x0000000107027836 */ /* 0x000fca0000000000 */
[----:B------:R-:W-:-:S04]  /*6010*/  ISETP.NE.AND P1, PT, R2, 0x2d, PT ;  /* 0x0000002d0200780c */ /* 0x000fc80003f25270 */
[----:B------:R-:W-:Y:S02]  /*6020*/  SEL R4, RZ, 0x1, P1 ;  /* 0x00000001ff047807 */ /* 0x000fe40000800000 */
[----:B------:R-:W-:Y:S02]  /*6030*/  SEL R3, R2, RZ, P1 ;  /* 0x000000ff02037207 */ /* 0x000fe40000800000 */
[----:B------:R-:W-:Y:S01]  /*6040*/  LOP3.LUT R4, R9, R4, RZ, 0x3c, !PT ;  /* 0x0000000409047212 */ /* 0x000fe200078e3cff */
[----:B-1----:R-:W-:Y:S06]  /*6050*/  @!P0 BRA `(.L_x_118) ;  /* 0x00000010002c8947 */ /* 0x002fec0003800000 */
.L_x_172:
[----:B------:R-:W-:Y:S01]  /*6060*/  IMAD R3, R3, 0x8, R0 ;  /* 0x0000000803037824 */ /* 0x000fe200078e0200 */
[----:B------:R-:W-:-:S07]  /*6070*/  SHF.L.U32 R0, R4, 0x1f, RZ ;  /* 0x0000001f04007819 */ /* 0x000fce00000006ff */
.L_x_119:
[----:B--2---:R2:W3:Y:S02]  /*6080*/  SYNCS.PHASECHK.TRANS64.TRYWAIT P0, [R3+URZ], R0 ;  /* 0x00000000030075a7 */ /* 0x0044e4000800017f */
[----:B---3--:R-:W-:Y:S05]  /*6090*/  @!P0 NANOSLEEP.SYNCS 0x989680 ;  /* 0x009896800000895d */ /* 0x008fea0003900000 */
[----:B------:R-:W3:Y:S02]  /*60a0*/  @!P0 SYNCS.PHASECHK.TRANS64 P0, [R3+URZ], R0 ;  /* 0x00000000030085a7 */ /* 0x000ee4000800007f */
[----:B---3--:R-:W-:Y:S05]  /*60b0*/  @!P0 BRA `(.L_x_119) ;  /* 0xfffffffc00f08947 */ /* 0x008fea000383ffff */
.L_x_73:
[----:B------:R-:W-:Y:S05]  /*60c0*/  BSYNC B0 ;  /* 0x0000000000007941 */ /* 0x000fea0003800000 */
.L_x_72:
[----:B------:R-:W-:Y:S05]  /*60d0*/  EXIT ;  /* 0x000000000000794d */ /* 0x000fea0003800000 */
.L_x_20:
[----:B0-----:R-:W-:-:S04]  /*60e0*/  IMAD.U32 R3, RZ, RZ, UR43 ;  /* 0x0000002bff037e24 */ /* 0x001fc8000f8e00ff */
[----:B------:R0:W1:Y:S03]  /*60f0*/  SYNCS.PHASECHK.TRANS64.TRYWAIT P0, [R3+URZ+-0x8], R0 ;  /* 0xfffff800030075a7 */ /* 0x000066000800017f */
[----:B-1----:R-:W-:Y:S05]  /*6100*/  @!P0 NANOSLEEP.SYNCS 0x989680 ;  /* 0x009896800000895d */ /* 0x002fea0003900000 */
[----:B------:R-:W1:Y:S02]  /*6110*/  @!P0 SYNCS.PHASECHK.TRANS64 P0, [R3+URZ+-0x8], R0 ;  /* 0xfffff800030085a7 */ /* 0x000e64000800007f */
[----:B-1----:R-:W-:Y:S05]  /*6120*/  @!P0 BRA `(.L_x_20) ;  /* 0xfffffffc00ec8947 */ /* 0x002fea000383ffff */
[----:B------:R-:W-:Y:S05]  /*6130*/  BRA `(.L_x_120) ;  /* 0xffffffbc00187947 */ /* 0x000fea000383ffff */
.L_x_25:
[----:B-1----:R1:W2:Y:S02]  /*6140*/  SYNCS.PHASECHK.TRANS64.TRYWAIT P1, [R3+URZ], R0 ;  /* 0x00000000030075a7 */ /* 0x0022a4000802017f */
[----:B--2---:R-:W-:Y:S05]  /*6150*/  @!P1 NANOSLEEP.SYNCS 0x989680 ;  /* 0x009896800000995d */ /* 0x004fea0003900000 */
[----:B------:R-:W2:Y:S02]  /*6160*/  @!P1 SYNCS.PHASECHK.TRANS64 P1, [R3+URZ], R0 ;  /* 0x00000000030095a7 */ /* 0x000ea4000802007f */
[----:B--2---:R-:W-:Y:S05]  /*6170*/  @!P1 BRA `(.L_x_25) ;  /* 0xfffffffc00f09947 */ /* 0x004fea000383ffff */
[----:B------:R-:W-:Y:S05]  /*6180*/  BRA `(.L_x_24) ;  /* 0xffffffbc00847947 */ /* 0x000fea000383ffff */
.L_x_30:
[----:B-1----:R-:W-:-:S04]  /*6190*/  IMAD.U32 R5, RZ, RZ, UR4 ;  /* 0x00000004ff057e24 */ /* 0x002fc8000f8e00ff */
[----:B------:R1:W2:Y:S03]  /*61a0*/  SYNCS.PHASECHK.TRANS64.TRYWAIT P1, [R5+URZ], R4 ;  /* 0x00000004050075a7 */ /* 0x0002a6000802017f */
[----:B--2---:R-:W-:Y:S05]  /*61b0*/  @!P1 NANOSLEEP.SYNCS 0x989680 ;  /* 0x009896800000995d */ /* 0x004fea0003900000 */
[----:B------:R-:W2:Y:S02]  /*61c0*/  @!P1 SYNCS.PHASECHK.TRANS64 P1, [R5+URZ], R4 ;  /* 0x00000004050095a7 */ /* 0x000ea4000802007f */
[----:B--2---:R-:W-:Y:S05]  /*61d0*/  @!P1 BRA `(.L_x_30) ;  /* 0xfffffffc00ec9947 */ /* 0x004fea000383ffff */
[----:B------:R-:W-:Y:S05]  /*61e0*/  BRA `(.L_x_29) ;  /* 0xffffffbc00fc7947 */ /* 0x000fea000383ffff */
.L_x_38:
[----:B0-----:R-:W-:-:S04]  /*61f0*/  IMAD.U32 R3, RZ, RZ, UR43 ;  /* 0x0000002bff037e24 */ /* 0x001fc8000f8e00ff */
[----:B------:R0:W1:Y:S03]  /*6200*/  SYNCS.PHASECHK.TRANS64.TRYWAIT P0, [R3+URZ+0x8], R0 ;  /* 0x00000800030075a7 */ /* 0x000066000800017f */
[----:B-1----:R-:W-:Y:S05]  /*6210*/  @!P0 NANOSLEEP.SYNCS 0x989680 ;  /* 0x009896800000895d */ /* 0x002fea0003900000 */
[----:B------:R-:W1:Y:S02]  /*6220*/  @!P0 SYNCS.PHASECHK.TRANS64 P0, [R3+URZ+0x8], R0 ;  /* 0x00000800030085a7 */ /* 0x000e64000800007f */
[----:B-1----:R-:W-:Y:S05]  /*6230*/  @!P0 BRA `(.L_x_38) ;  /* 0xfffffffc00ec8947 */ /* 0x002fea000383ffff */
[----:B------:R-:W-:Y:S05]  /*6240*/  BRA `(.L_x_121) ;  /* 0xffffffc400107947 */ /* 0x000fea000383ffff */
.L_x_59:
[----:B------:R-:W-:Y:S01]  /*6250*/  BSSY B1, `(.L_x_122) ;  /* 0x0000006000017945 */ /* 0x000fe20003800000 */
[----:B------:R-:W-:-:S07]  /*6260*/  IMAD.MOV.U32 R15, RZ, RZ, -0x1 ;  /* 0xffffffffff0f7424 */ /* 0x000fce00078e00ff */
[----:B------:R-:W-:Y:S05]  /*6270*/  WARPSYNC.COLLECTIVE R15, `(.L_x_123) ;  /* 0x000000000f0c7348 */ /* 0x000fea0003c00000 */
[----:B------:R-:W-:Y:S02]  /*6280*/  ELECT P6, UR62, PT ;  /* 0x00000000003e782f */ /* 0x000fe400038c0000 */
[----:B------:R-:W-:Y:S01]  /*6290*/  MOV R14, UR62 ;  /* 0x0000003e000e7c02 */ /* 0x000fe20008000f00 */
[----:B------:R-:W-:Y:S10]  /*62a0*/  ENDCOLLECTIVE ;  /* 0x000000000000791b */ /* 0x000ff40003800000 */
.L_x_123:
[----:B------:R-:W-:Y:S05]  /*62b0*/  BSYNC B1 ;  /* 0x0000000000017941 */ /* 0x000fea0003800000 */
.L_x_122:
[----:B------:R-:W-:Y:S05]  /*62c0*/  BRA `(.L_x_124) ;  /* 0xffffffd800307947 */ /* 0x000fea000383ffff */
.L_x_62:
[----:B-1----:R1:W2:Y:S02]  /*62d0*/  SYNCS.PHASECHK.TRANS64.TRYWAIT P1, [R13+URZ+0x168], R4 ;  /* 0x000168040d0075a7 */ /* 0x0022a4000802017f */
[----:B--2---:R-:W-:Y:S05]  /*62e0*/  @!P1 NANOSLEEP.SYNCS 0x989680 ;  /* 0x009896800000995d */ /* 0x004fea0003900000 */
[----:B------:R-:W2:Y:S02]  /*62f0*/  @!P1 SYNCS.PHASECHK.TRANS64 P1, [R13+URZ+0x168], R4 ;  /* 0x000168040d0095a7 */ /* 0x000ea4000802007f */
[----:B--2---:R-:W-:Y:S05]  /*6300*/  @!P1 BRA `(.L_x_62) ;  /* 0xfffffffc00f09947 */ /* 0x004fea000383ffff */
[----:B------:R-:W-:Y:S05]  /*6310*/  BRA `(.L_x_125) ;  /* 0xffffffd800647947 */ /* 0x000fea000383ffff */
.L_x_71:
[----:B------:R-:W-:Y:S01]  /*6320*/  BSSY B0, `(.L_x_126) ;  /* 0x0000006000007945 */ /* 0x000fe20003800000 */
[----:B------:R-:W-:-:S07]  /*6330*/  IMAD.MOV.U32 R15, RZ, RZ, -0x1 ;  /* 0xffffffffff0f7424 */ /* 0x000fce00078e00ff */
[----:B------:R-:W-:Y:S05]  /*6340*/  WARPSYNC.COLLECTIVE R15, `(.L_x_127) ;  /* 0x000000000f0c7348 */ /* 0x000fea0003c00000 */
[----:B------:R-:W-:Y:S02]  /*6350*/  ELECT P6, UR62, PT ;  /* 0x00000000003e782f */ /* 0x000fe400038c0000 */
[----:B------:R-:W-:Y:S01]  /*6360*/  MOV R14, UR62 ;  /* 0x0000003e000e7c02 */ /* 0x000fe20008000f00 */
[----:B------:R-:W-:Y:S10]  /*6370*/  ENDCOLLECTIVE ;  /* 0x000000000000791b */ /* 0x000ff40003800000 */
.L_x_127:
[----:B------:R-:W-:Y:S05]  /*6380*/  BSYNC B0 ;  /* 0x0000000000007941 */ /* 0x000fea0003800000 */
.L_x_126:
[----:B------:R-:W-:Y:S05]  /*6390*/  BRA `(.L_x_128) ;  /* 0xffffffe000d87947 */ /* 0x000fea000383ffff */
.L_x_75:
[----:B0-----:R0:W1:Y:S02]  /*63a0*/  SYNCS.PHASECHK.TRANS64.TRYWAIT P0, [R5+URZ], R2 ;  /* 0x00000002050075a7 */ /* 0x001064000800017f */
[----:B-1----:R-:W-:Y:S05]  /*63b0*/  @!P0 NANOSLEEP.SYNCS 0x989680 ;  /* 0x009896800000895d */ /* 0x002fea0003900000 */
[----:B------:R-:W1:Y:S02]  /*63c0*/  @!P0 SYNCS.PHASECHK.TRANS64 P0, [R5+URZ], R2 ;  /* 0x00000002050085a7 */ /* 0x000e64000800007f */
[----:B-1----:R-:W-:Y:S05]  /*63d0*/  @!P0 BRA `(.L_x_75) ;  /* 0xfffffffc00f08947 */ /* 0x002fea000383ffff */
[----:B------:R-:W-:Y:S05]  /*63e0*/  BRA `(.L_x_129) ;  /* 0xffffffe400187947 */ /* 0x000fea000383ffff */
.L_x_76:
[----:B0-----:R0:W1:Y:S02]  /*63f0*/  SYNCS.PHASECHK.TRANS64.TRYWAIT P0, [R9+URZ], R4 ;  /* 0x00000004090075a7 */ /* 0x001064000800017f */
[----:B-1----:R-:W-:Y:S05]  /*6400*/  @!P0 NANOSLEEP.SYNCS 0x989680 ;  /* 0x009896800000895d */ /* 0x002fea0003900000 */
[----:B------:R-:W1:Y:S02]  /*6410*/  @!P0 SYNCS.PHASECHK.TRANS64 P0, [R9+URZ], R4 ;  /* 0x00000004090085a7 */ /* 0x000e64000800007f */
[----:B-1----:R-:W-:Y:S05]  /*6420*/  @!P0 BRA `(.L_x_76) ;  /* 0xfffffffc00f08947 */ /* 0x002fea000383ffff */
[----:B------:R-:W-:Y:S05]  /*6430*/  BRA `(.L_x_130) ;  /* 0xffffffe400287947 */ /* 0x000fea000383ffff */
.L_x_77:
[----:B0-----:R0:W1:Y:S02]  /*6440*/  SYNCS.PHASECHK.TRANS64.TRYWAIT P0, [R8+URZ], R5 ;  /* 0x00000005080075a7 */ /* 0x001064000800017f */
[----:B-1----:R-:W-:Y:S05]  /*6450*/  @!P0 NANOSLEEP.SYNCS 0x989680 ;  /* 0x009896800000895d */ /* 0x002fea0003900000 */
[----:B------:R-:W1:Y:S02]  /*6460*/  @!P0 SYNCS.PHASECHK.TRANS64 P0, [R8+URZ], R5 ;  /* 0x00000005080085a7 */ /* 0x000e64000800007f */
[----:B-1----:R-:W-:Y:S05]  /*6470*/  @!P0 BRA `(.L_x_77) ;  /* 0xfffffffc00f08947 */ /* 0x002fea000383ffff */
[----:B------:R-:W-:Y:S05]  /*6480*/  BRA `(.L_x_131) ;  /* 0xffffffe400387947 */ /* 0x000fea000383ffff */
.L_x_78:
[----:B0-----:R0:W1:Y:S02]  /*6490*/  SYNCS.PHASECHK.TRANS64.TRYWAIT P0, [R9+URZ], R4 ;  /* 0x00000004090075a7 */ /* 0x001064000800017f */
[----:B-1----:R-:W-:Y:S05]  /*64a0*/  @!P0 NANOSLEEP.SYNCS 0x989680 ;  /* 0x009896800000895d */ /* 0x002fea0003900000 */
[----:B------:R-:W1:Y:S02]  /*64b0*/  @!P0 SYNCS.PHASECHK.TRANS64 P0, [R9+URZ], R4 ;  /* 0x00000004090085a7 */ /* 0x000e64000800007f */
[----:B-1----:R-:W-:Y:S05]  /*64c0*/  @!P0 BRA `(.L_x_78) ;  /* 0xfffffffc00f08947 */ /* 0x002fea000383ffff */
[----:B------:R-:W-:Y:S05]  /*64d0*/  BRA `(.L_x_132) ;  /* 0xffffffe400487947 */ /* 0x000fea000383ffff */
.L_x_79:
[----:B0-----:R0:W1:Y:S02]  /*64e0*/  SYNCS.PHASECHK.TRANS64.TRYWAIT P0, [R8+URZ], R5 ;  /* 0x00000005080075a7 */ /* 0x001064000800017f */
[----:B-1----:R-:W-:Y:S05]  /*64f0*/  @!P0 NANOSLEEP.SYNCS 0x989680 ;  /* 0x009896800000895d */ /* 0x002fea0003900000 */
[----:B------:R-:W1:Y:S02]  /*6500*/  @!P0 SYNCS.PHASECHK.TRANS64 P0, [R8+URZ], R5 ;  /* 0x00000005080085a7 */ /* 0x000e64000800007f */
[----:B-1----:R-:W-:Y:S05]  /*6510*/  @!P0 BRA `(.L_x_79) ;  /* 0xfffffffc00f08947 */ /* 0x002fea000383ffff */
[----:B------:R-:W-:Y:S05]  /*6520*/  BRA `(.L_x_133) ;  /* 0xffffffe400587947 */ /* 0x000fea000383ffff */
.L_x_80:
[----:B0-----:R0:W1:Y:S02]  /*6530*/  SYNCS.PHASECHK.TRANS64.TRYWAIT P0, [R9+URZ], R4 ;  /* 0x00000004090075a7 */ /* 0x001064000800017f */
[----:B-1----:R-:W-:Y:S05]  /*6540*/  @!P0 NANOSLEEP.SYNCS 0x989680 ;  /* 0x009896800000895d */ /* 0x002fea0003900000 */
[----:B------:R-:W1:Y:S02]  /*6550*/  @!P0 SYNCS.PHASECHK.TRANS64 P0, [R9+URZ], R4 ;  /* 0x00000004090085a7 */ /* 0x000e64000800007f */
[----:B-1----:R-:W-:Y:S05]  /*6560*/  @!P0 BRA `(.L_x_80) ;  /* 0xfffffffc00f08947 */ /* 0x002fea000383ffff */
[----:B------:R-:W-:Y:S05]  /*6570*/  BRA `(.L_x_134) ;  /* 0xffffffe400687947 */ /* 0x000fea000383ffff */
.L_x_81:
[----:B0-----:R0:W1:Y:S02]  /*6580*/  SYNCS.PHASECHK.TRANS64.TRYWAIT P0, [R8+URZ], R5 ;  /* 0x00000005080075a7 */ /* 0x001064000800017f */
[----:B-1----:R-:W-:Y:S05]  /*6590*/  @!P0 NANOSLEEP.SYNCS 0x989680 ;  /* 0x009896800000895d */ /* 0x002fea0003900000 */
[----:B------:R-:W1:Y:S02]  /*65a0*/  @!P0 SYNCS.PHASECHK.TRANS64 P0, [R8+URZ], R5 ;  /* 0x00000005080085a7 */ /* 0x000e64000800007f */
[----:B-1----:R-:W-:Y:S05]  /*65b0*/  @!P0 BRA `(.L_x_81) ;  /* 0xfffffffc00f08947 */ /* 0x002fea000383ffff */
[----:B------:R-:W-:Y:S05]  /*65c0*/  BRA `(.L_x_135) ;  /* 0xffffffe400787947 */ /* 0x000fea000383ffff */
.L_x_82:
[----:B0-----:R0:W1:Y:S02]  /*65d0*/  SYNCS.PHASECHK.TRANS64.TRYWAIT P0, [R9+URZ], R4 ;  /* 0x00000004090075a7 */ /* 0x001064000800017f */
[----:B-1----:R-:W-:Y:S05]  /*65e0*/  @!P0 NANOSLEEP.SYNCS 0x989680 ;  /* 0x009896800000895d */ /* 0x002fea0003900000 */
[----:B------:R-:W1:Y:S02]  /*65f0*/  @!P0 SYNCS.PHASECHK.TRANS64 P0, [R9+URZ], R4 ;  /* 0x00000004090085a7 */ /* 0x000e64000800007f */
[----:B-1----:R-:W-:Y:S05]  /*6600*/  @!P0 BRA `(.L_x_82) ;  /* 0xfffffffc00f08947 */ /* 0x002fea000383ffff */
[----:B------:R-:W-:Y:S05]  /*6610*/  BRA `(.L_x_136) ;  /* 0xffffffe400887947 */ /* 0x000fea000383ffff */
.L_x_83:
[----:B0-----:R0:W1:Y:S02]  /*6620*/  SYNCS.PHASECHK.TRANS64.TRYWAIT P0, [R8+URZ], R5 ;  /* 0x00000005080075a7 */ /* 0x001064000800017f */
[----:B-1----:R-:W-:Y:S05]  /*6630*/  @!P0 NANOSLEEP.SYNCS 0x989680 ;  /* 0x009896800000895d */ /* 0x002fea0003900000 */
[----:B------:R-:W1:Y:S02]  /*6640*/  @!P0 SYNCS.PHASECHK.TRANS64 P0, [R8+URZ], R5 ;  /* 0x00000005080085a7 */ /* 0x000e64000800007f */
[----:B-1----:R-:W-:Y:S05]  /*6650*/  @!P0 BRA `(.L_x_83) ;  /* 0xfffffffc00f08947 */ /* 0x002fea000383ffff */
[----:B------:R-:W-:Y:S05]  /*6660*/  BRA `(.L_x_137) ;  /* 0xffffffe400987947 */ /* 0x000fea000383ffff */
.L_x_84:
[----:B0-----:R0:W1:Y:S02]  /*6670*/  SYNCS.PHASECHK.TRANS64.TRYWAIT P0, [R9+URZ], R4 ;  /* 0x00000004090075a7 */ /* 0x001064000800017f */
[----:B-1----:R-:W-:Y:S05]  /*6680*/  @!P0 NANOSLEEP.SYNCS 0x989680 ;  /* 0x009896800000895d */ /* 0x002fea0003900000 */
[----:B------:R-:W1:Y:S02]  /*6690*/  @!P0 SYNCS.PHASECHK.TRANS64 P0, [R9+URZ], R4 ;  /* 0x00000004090085a7 */ /* 0x000e64000800007f */
[----:B-1----:R-:W-:Y:S05]  /*66a0*/  @!P0 BRA `(.L_x_84) ;  /* 0xfffffffc00f08947 */ /* 0x002fea000383ffff */
[----:B------:R-:W-:Y:S05]  /*66b0*/  BRA `(.L_x_138) ;  /* 0xffffffe400a87947 */ /* 0x000fea000383ffff */
.L_x_85:
[----:B0-----:R0:W1:Y:S02]  /*66c0*/  SYNCS.PHASECHK.TRANS64.TRYWAIT P0, [R8+URZ], R5 ;  /* 0x00000005080075a7 */ /* 0x001064000800017f */
[----:B-1----:R-:W-:Y:S05]  /*66d0*/  @!P0 NANOSLEEP.SYNCS 0x989680 ;  /* 0x009896800000895d */ /* 0x002fea0003900000 */
[----:B------:R-:W1:Y:S02]  /*66e0*/  @!P0 SYNCS.PHASECHK.TRANS64 P0, [R8+URZ], R5 ;  /* 0x00000005080085a7 */ /* 0x000e64000800007f */
[----:B-1----:R-:W-:Y:S05]  /*66f0*/  @!P0 BRA `(.L_x_85) ;  /* 0xfffffffc00f08947 */ /* 0x002fea000383ffff */
[----:B------:R-:W-:Y:S05]  /*6700*/  BRA `(.L_x_139) ;  /* 0xffffffe400b87947 */ /* 0x000fea000383ffff */
.L_x_86:
[----:B0-----:R0:W1:Y:S02]  /*6710*/  SYNCS.PHASECHK.TRANS64.TRYWAIT P0, [R9+URZ], R4 ;  /* 0x00000004090075a7 */ /* 0x001064000800017f */
[----:B-1----:R-:W-:Y:S05]  /*6720*/  @!P0 NANOSLEEP.SYNCS 0x989680 ;  /* 0x009896800000895d */ /* 0x002fea0003900000 */
[----:B------:R-:W1:Y:S02]  /*6730*/  @!P0 SYNCS.PHASECHK.TRANS64 P0, [R9+URZ], R4 ;  /* 0x00000004090085a7 */ /* 0x000e64000800007f */
[----:B-1----:R-:W-:Y:S05]  /*6740*/  @!P0 BRA `(.L_x_86) ;  /* 0xfffffffc00f08947 */ /* 0x002fea000383ffff */
[----:B------:R-:W-:Y:S05]  /*6750*/  BRA `(.L_x_140) ;  /* 0xffffffe400c87947 */ /* 0x000fea000383ffff */
.L_x_87:
[----:B0-----:R0:W1:Y:S02]  /*6760*/  SYNCS.PHASECHK.TRANS64.TRYWAIT P0, [R8+URZ], R5 ;  /* 0x00000005080075a7 */ /* 0x001064000800017f */
[----:B-1----:R-:W-:Y:S05]  /*6770*/  @!P0 NANOSLEEP.SYNCS 0x989680 ;  /* 0x009896800000895d */ /* 0x002fea0003900000 */
[----:B------:R-:W1:Y:S02]  /*6780*/  @!P0 SYNCS.PHASECHK.TRANS64 P0, [R8+URZ], R5 ;  /* 0x00000005080085a7 */ /* 0x000e64000800007f */
[----:B-1----:R-:W-:Y:S05]  /*6790*/  @!P0 BRA `(.L_x_87) ;  /* 0xfffffffc00f08947 */ /* 0x002fea000383ffff */
[----:B------:R-:W-:Y:S05]  /*67a0*/  BRA `(.L_x_141) ;  /* 0xffffffe400d87947 */ /* 0x000fea000383ffff */
.L_x_88:
[----:B0-----:R0:W1:Y:S02]  /*67b0*/  SYNCS.PHASECHK.TRANS64.TRYWAIT P0, [R9+URZ], R4 ;  /* 0x00000004090075a7 */ /* 0x001064000800017f */
[----:B-1----:R-:W-:Y:S05]  /*67c0*/  @!P0 NANOSLEEP.SYNCS 0x989680 ;  /* 0x009896800000895d */ /* 0x002fea0003900000 */
[----:B------:R-:W1:Y:S02]  /*67d0*/  @!P0 SYNCS.PHASECHK.TRANS64 P0, [R9+URZ], R4 ;  /* 0x00000004090085a7 */ /* 0x000e64000800007f */
[----:B-1----:R-:W-:Y:S05]  /*67e0*/  @!P0 BRA `(.L_x_88) ;  /* 0xfffffffc00f08947 */ /* 0x002fea000383ffff */
[----:B------:R-:W-:Y:S05]  /*67f0*/  BRA `(.L_x_142) ;  /* 0xffffffe400e87947 */ /* 0x000fea000383ffff */
.L_x_89:
[----:B0-----:R0:W1:Y:S02]  /*6800*/  SYNCS.PHASECHK.TRANS64.TRYWAIT P0, [R8+URZ], R5 ;  /* 0x00000005080075a7 */ /* 0x001064000800017f */
[----:B-1----:R-:W-:Y:S05]  /*6810*/  @!P0 NANOSLEEP.SYNCS 0x989680 ;  /* 0x009896800000895d */ /* 0x002fea0003900000 */
[----:B------:R-:W1:Y:S02]  /*6820*/  @!P0 SYNCS.PHASECHK.TRANS64 P0, [R8+URZ], R5 ;  /* 0x00000005080085a7 */ /* 0x000e64000800007f */
[----:B-1----:R-:W-:Y:S05]  /*6830*/  @!P0 BRA `(.L_x_89) ;  /* 0xfffffffc00f08947 */ /* 0x002fea000383ffff */
[----:B------:R-:W-:Y:S05]  /*6840*/  BRA `(.L_x_143) ;  /* 0xffffffe400f87947 */ /* 0x000fea000383ffff */
.L_x_90:
[----:B0-----:R0:W1:Y:S02]  /*6850*/  SYNCS.PHASECHK.TRANS64.TRYWAIT P0, [R9+URZ], R4 ;  /* 0x00000004090075a7 */ /* 0x001064000800017f */
[----:B-1----:R-:W-:Y:S05]  /*6860*/  @!P0 NANOSLEEP.SYNCS 0x989680 ;  /* 0x009896800000895d */ /* 0x002fea0003900000 */
[----:B------:R-:W1:Y:S02]  /*6870*/  @!P0 SYNCS.PHASECHK.TRANS64 P0, [R9+URZ], R4 ;  /* 0x00000004090085a7 */ /* 0x000e64000800007f */
[----:B-1----:R-:W-:Y:S05]  /*6880*/  @!P0 BRA `(.L_x_90) ;  /* 0xfffffffc00f08947 */ /* 0x002fea000383ffff */
[----:B------:R-:W-:Y:S05]  /*6890*/  BRA `(.L_x_144) ;  /* 0xffffffe800087947 */ /* 0x000fea000383ffff */
.L_x_91:
[----:B0-----:R0:W1:Y:S02]  /*68a0*/  SYNCS.PHASECHK.TRANS64.TRYWAIT P0, [R8+URZ], R5 ;  /* 0x00000005080075a7 */ /* 0x001064000800017f */
[----:B-1----:R-:W-:Y:S05]  /*68b0*/  @!P0 NANOSLEEP.SYNCS 0x989680 ;  /* 0x009896800000895d */ /* 0x002fea0003900000 */
[----:B------:R-:W1:Y:S02]  /*68c0*/  @!P0 SYNCS.PHASECHK.TRANS64 P0, [R8+URZ], R5 ;  /* 0x00000005080085a7 */ /* 0x000e64000800007f */
[----:B-1----:R-:W-:Y:S05]  /*68d0*/  @!P0 BRA `(.L_x_91) ;  /* 0xfffffffc00f08947 */ /* 0x002fea000383ffff */
[----:B------:R-:W-:Y:S05]  /*68e0*/  BRA `(.L_x_145) ;  /* 0xffffffe800187947 */ /* 0x000fea000383ffff */
.L_x_92:
[----:B0-----:R0:W1:Y:S02]  /*68f0*/  SYNCS.PHASECHK.TRANS64.TRYWAIT P0, [R9+URZ], R4 ;  /* 0x00000004090075a7 */ /* 0x001064000800017f */
[----:B-1----:R-:W-:Y:S05]  /*6900*/  @!P0 NANOSLEEP.SYNCS 0x989680 ;  /* 0x009896800000895d */ /* 0x002fea0003900000 */
[----:B------:R-:W1:Y:S02]  /*6910*/  @!P0 SYNCS.PHASECHK.TRANS64 P0, [R9+URZ], R4 ;  /* 0x00000004090085a7 */ /* 0x000e64000800007f */
[----:B-1----:R-:W-:Y:S05]  /*6920*/  @!P0 BRA `(.L_x_92) ;  /* 0xfffffffc00f08947 */ /* 0x002fea000383ffff */
[----:B------:R-:W-:Y:S05]  /*6930*/  BRA `(.L_x_146) ;  /* 0xffffffe800287947 */ /* 0x000fea000383ffff */
.L_x_93:
[----:B0-----:R0:W1:Y:S02]  /*6940*/  SYNCS.PHASECHK.TRANS64.TRYWAIT P0, [R8+URZ], R5 ;  /* 0x00000005080075a7 */ /* 0x001064000800017f */
[----:B-1----:R-:W-:Y:S05]  /*6950*/  @!P0 NANOSLEEP.SYNCS 0x989680 ;  /* 0x009896800000895d */ /* 0x002fea0003900000 */
[----:B------:R-:W1:Y:S02]  /*6960*/  @!P0 SYNCS.PHASECHK.TRANS64 P0, [R8+URZ], R5 ;  /* 0x00000005080085a7 */ /* 0x000e64000800007f */
[----:B-1----:R-:W-:Y:S05]  /*6970*/  @!P0 BRA `(.L_x_93) ;  /* 0xfffffffc00f08947 */ /* 0x002fea000383ffff */
[----:B------:R-:W-:Y:S05]  /*6980*/  BRA `(.L_x_147) ;  /* 0xffffffe800387947 */ /* 0x000fea000383ffff */
.L_x_94:
[----:B0-----:R0:W1:Y:S02]  /*6990*/  SYNCS.PHASECHK.TRANS64.TRYWAIT P0, [R9+URZ], R4 ;  /* 0x00000004090075a7 */ /* 0x001064000800017f */
[----:B-1----:R-:W-:Y:S05]  /*69a0*/  @!P0 NANOSLEEP.SYNCS 0x989680 ;  /* 0x009896800000895d */ /* 0x002fea0003900000 */
[----:B------:R-:W1:Y:S02]  /*69b0*/  @!P0 SYNCS.PHASECHK.TRANS64 P0, [R9+URZ], R4 ;  /* 0x00000004090085a7 */ /* 0x000e64000800007f */
[----:B-1----:R-:W-:Y:S05]  /*69c0*/  @!P0 BRA `(.L_x_94) ;  /* 0xfffffffc00f08947 */ /* 0x002fea000383ffff */
[----:B------:R-:W-:Y:S05]  /*69d0*/  BRA `(.L_x_148) ;  /* 0xffffffe800487947 */ /* 0x000fea000383ffff */
.L_x_95:
[----:B0-----:R0:W1:Y:S02]  /*69e0*/  SYNCS.PHASECHK.TRANS64.TRYWAIT P0, [R8+URZ], R5 ;  /* 0x00000005080075a7 */ /* 0x001064000800017f */
[----:B-1----:R-:W-:Y:S05]  /*69f0*/  @!P0 NANOSLEEP.SYNCS 0x989680 ;  /* 0x009896800000895d */ /* 0x002fea0003900000 */
[----:B------:R-:W1:Y:S02]  /*6a00*/  @!P0 SYNCS.PHASECHK.TRANS64 P0, [R8+URZ], R5 ;  /* 0x00000005080085a7 */ /* 0x000e64000800007f */
[----:B-1----:R-:W-:Y:S05]  /*6a10*/  @!P0 BRA `(.L_x_95) ;  /* 0xfffffffc00f08947 */ /* 0x002fea000383ffff */
[----:B------:R-:W-:Y:S05]  /*6a20*/  BRA `(.L_x_149) ;  /* 0xffffffe800587947 */ /* 0x000fea000383ffff */
.L_x_96:
[----:B0-----:R0:W1:Y:S02]  /*6a30*/  SYNCS.PHASECHK.TRANS64.TRYWAIT P0, [R9+URZ], R4 ;  /* 0x00000004090075a7 */ /* 0x001064000800017f */
[----:B-1----:R-:W-:Y:S05]  /*6a40*/  @!P0 NANOSLEEP.SYNCS 0x989680 ;  /* 0x009896800000895d */ /* 0x002fea0003900000 */
[----:B------:R-:W1:Y:S02]  /*6a50*/  @!P0 SYNCS.PHASECHK.TRANS64 P0, [R9+URZ], R4 ;  /* 0x00000004090085a7 */ /* 0x000e64000800007f */
[----:B-1----:R-:W-:Y:S05]  /*6a60*/  @!P0 BRA `(.L_x_96) ;  /* 0xfffffffc00f08947 */ /* 0x002fea000383ffff */
[----:B------:R-:W-:Y:S05]  /*6a70*/  BRA `(.L_x_150) ;  /* 0xffffffe800687947 */ /* 0x000fea000383ffff */
.L_x_97:
[----:B0-----:R0:W1:Y:S02]  /*6a80*/  SYNCS.PHASECHK.TRANS64.TRYWAIT P0, [R8+URZ], R5 ;  /* 0x00000005080075a7 */ /* 0x001064000800017f */
[----:B-1----:R-:W-:Y:S05]  /*6a90*/  @!P0 NANOSLEEP.SYNCS 0x989680 ;  /* 0x009896800000895d */ /* 0x002fea0003900000 */
[----:B------:R-:W1:Y:S02]  /*6aa0*/  @!P0 SYNCS.PHASECHK.TRANS64 P0, [R8+URZ], R5 ;  /* 0x00000005080085a7 */ /* 0x000e64000800007f */
[----:B-1----:R-:W-:Y:S05]  /*6ab0*/  @!P0 BRA `(.L_x_97) ;  /* 0xfffffffc00f08947 */ /* 0x002fea000383ffff */
[----:B------:R-:W-:Y:S05]  /*6ac0*/  BRA `(.L_x_151) ;  /* 0xffffffe800787947 */ /* 0x000fea000383ffff */
.L_x_98:
[----:B0-----:R0:W1:Y:S02]  /*6ad0*/  SYNCS.PHASECHK.TRANS64.TRYWAIT P0, [R9+URZ], R4 ;  /* 0x00000004090075a7 */ /* 0x001064000800017f */
[----:B-1----:R-:W-:Y:S05]  /*6ae0*/  @!P0 NANOSLEEP.SYNCS 0x989680 ;  /* 0x009896800000895d */ /* 0x002fea0003900000 */
[----:B------:R-:W1:Y:S02]  /*6af0*/  @!P0 SYNCS.PHASECHK.TRANS64 P0, [R9+URZ], R4 ;  /* 0x00000004090085a7 */ /* 0x000e64000800007f */
[----:B-1----:R-:W-:Y:S05]  /*6b00*/  @!P0 BRA `(.L_x_98) ;  /* 0xfffffffc00f08947 */ /* 0x002fea000383ffff */
[----:B------:R-:W-:Y:S05]  /*6b10*/  BRA `(.L_x_152) ;  /* 0xffffffe800887947 */ /* 0x000fea000383ffff */
.L_x_99:
[----:B0-----:R0:W1:Y:S02]  /*6b20*/  SYNCS.PHASECHK.TRANS64.TRYWAIT P0, [R8+URZ], R5 ;  /* 0x00000005080075a7 */ /* 0x001064000800017f */
[----:B-1----:R-:W-:Y:S05]  /*6b30*/  @!P0 NANOSLEEP.SYNCS 0x989680 ;  /* 0x009896800000895d */ /* 0x002fea0003900000 */
[----:B------:R-:W1:Y:S02]  /*6b40*/  @!P0 SYNCS.PHASECHK.TRANS64 P0, [R8+URZ], R5 ;  /* 0x00000005080085a7 */ /* 0x000e64000800007f */
[----:B-1----:R-:W-:Y:S05]  /*6b50*/  @!P0 BRA `(.L_x_99) ;  /* 0xfffffffc00f08947 */ /* 0x002fea000383ffff */
[----:B------:R-:W-:Y:S05]  /*6b60*/  BRA `(.L_x_153) ;  /* 0xffffffe800987947 */ /* 0x000fea000383ffff */
.L_x_100:
[----:B0-----:R0:W1:Y:S02]  /*6b70*/  SYNCS.PHASECHK.TRANS64.TRYWAIT P0, [R9+URZ], R4 ;  /* 0x00000004090075a7 */ /* 0x001064000800017f */
[----:B-1----:R-:W-:Y:S05]  /*6b80*/  @!P0 NANOSLEEP.SYNCS 0x989680 ;  /* 0x009896800000895d */ /* 0x002fea0003900000 */
[----:B------:R-:W1:Y:S02]  /*6b90*/  @!P0 SYNCS.PHASECHK.TRANS64 P0, [R9+URZ], R4 ;  /* 0x00000004090085a7 */ /* 0x000e64000800007f */
[----:B-1----:R-:W-:Y:S05]  /*6ba0*/  @!P0 BRA `(.L_x_100) ;  /* 0xfffffffc00f08947 */ /* 0x002fea000383ffff */
[----:B------:R-:W-:Y:S05]  /*6bb0*/  BRA `(.L_x_154) ;  /* 0xffffffe800a87947 */ /* 0x000fea000383ffff */
.L_x_101:
[----:B0-----:R0:W1:Y:S02]  /*6bc0*/  SYNCS.PHASECHK.TRANS64.TRYWAIT P0, [R8+URZ], R5 ;  /* 0x00000005080075a7 */ /* 0x001064000800017f */
[----:B-1----:R-:W-:Y:S05]  /*6bd0*/  @!P0 NANOSLEEP.SYNCS 0x989680 ;  /* 0x009896800000895d */ /* 0x002fea0003900000 */
[----:B------:R-:W1:Y:S02]  /*6be0*/  @!P0 SYNCS.PHASECHK.TRANS64 P0, [R8+URZ], R5 ;  /* 0x00000005080085a7 */ /* 0x000e64000800007f */
[----:B-1----:R-:W-:Y:S05]  /*6bf0*/  @!P0 BRA `(.L_x_101) ;  /* 0xfffffffc00f08947 */ /* 0x002fea000383ffff */
[----:B------:R-:W-:Y:S05]  /*6c00*/  BRA `(.L_x_155) ;  /* 0xffffffe800b87947 */ /* 0x000fea000383ffff */
.L_x_102:
[----:B0-----:R0:W1:Y:S02]  /*6c10*/  SYNCS.PHASECHK.TRANS64.TRYWAIT P0, [R9+URZ], R4 ;  /* 0x00000004090075a7 */ /* 0x001064000800017f */
[----:B-1----:R-:W-:Y:S05]  /*6c20*/  @!P0 NANOSLEEP.SYNCS 0x989680 ;  /* 0x009896800000895d */ /* 0x002fea0003900000 */
[----:B------:R-:W1:Y:S02]  /*6c30*/  @!P0 SYNCS.PHASECHK.TRANS64 P0, [R9+URZ], R4 ;  /* 0x00000004090085a7 */ /* 0x000e64000800007f */
[----:B-1----:R-:W-:Y:S05]  /*6c40*/  @!P0 BRA `(.L_x_102) ;  /* 0xfffffffc00f08947 */ /* 0x002fea000383ffff */
[----:B------:R-:W-:Y:S05]  /*6c50*/  BRA `(.L_x_156) ;  /* 0xffffffe800c87947 */ /* 0x000fea000383ffff */
.L_x_103:
[----:B0-----:R0:W1:Y:S02]  /*6c60*/  SYNCS.PHASECHK.TRANS64.TRYWAIT P0, [R8+URZ], R5 ;  /* 0x00000005080075a7 */ /* 0x001064000800017f */
[----:B-1----:R-:W-:Y:S05]  /*6c70*/  @!P0 NANOSLEEP.SYNCS 0x989680 ;  /* 0x009896800000895d */ /* 0x002fea0003900000 */
[----:B------:R-:W1:Y:S02]  /*6c80*/  @!P0 SYNCS.PHASECHK.TRANS64 P0, [R8+URZ], R5 ;  /* 0x00000005080085a7 */ /* 0x000e64000800007f */
[----:B-1----:R-:W-:Y:S05]  /*6c90*/  @!P0 BRA `(.L_x_103) ;  /* 0xfffffffc00f08947 */ /* 0x002fea000383ffff */
[----:B------:R-:W-:Y:S05]  /*6ca0*/  BRA `(.L_x_157) ;  /* 0xffffffe800d87947 */ /* 0x000fea000383ffff */
.L_x_104:
[----:B0-----:R0:W1:Y:S02]  /*6cb0*/  SYNCS.PHASECHK.TRANS64.TRYWAIT P0, [R9+URZ], R4 ;  /* 0x00000004090075a7 */ /* 0x001064000800017f */
[----:B-1----:R-:W-:Y:S05]  /*6cc0*/  @!P0 NANOSLEEP.SYNCS 0x989680 ;  /* 0x009896800000895d */ /* 0x002fea0003900000 */
[----:B------:R-:W1:Y:S02]  /*6cd0*/  @!P0 SYNCS.PHASECHK.TRANS64 P0, [R9+URZ], R4 ;  /* 0x00000004090085a7 */ /* 0x000e64000800007f */
[----:B-1----:R-:W-:Y:S05]  /*6ce0*/  @!P0 BRA `(.L_x_104) ;  /* 0xfffffffc00f08947 */ /* 0x002fea000383ffff */
[----:B------:R-:W-:Y:S05]  /*6cf0*/  BRA `(.L_x_158) ;  /* 0xffffffe800e87947 */ /* 0x000fea000383ffff */
.L_x_105:
[----:B0-----:R0:W1:Y:S02]  /*6d00*/  SYNCS.PHASECHK.TRANS64.TRYWAIT P0, [R8+URZ], R5 ;  /* 0x00000005080075a7 */ /* 0x001064000800017f */
[----:B-1----:R-:W-:Y:S05]  /*6d10*/  @!P0 NANOSLEEP.SYNCS 0x989680 ;  /* 0x009896800000895d */ /* 0x002fea0003900000 */
[----:B------:R-:W1:Y:S02]  /*6d20*/  @!P0 SYNCS.PHASECHK.TRANS64 P0, [R8+URZ], R5 ;  /* 0x00000005080085a7 */ /* 0x000e64000800007f */
[----:B-1----:R-:W-:Y:S05]  /*6d30*/  @!P0 BRA `(.L_x_105) ;  /* 0xfffffffc00f08947 */ /* 0x002fea000383ffff */
[----:B------:R-:W-:Y:S05]  /*6d40*/  BRA `(.L_x_159) ;  /* 0xffffffe800f87947 */ /* 0x000fea000383ffff */
.L_x_106:
[----:B0-----:R0:W1:Y:S02]  /*6d50*/  SYNCS.PHASECHK.TRANS64.TRYWAIT P0, [R9+URZ], R4 ;  /* 0x00000004090075a7 */ /* 0x001064000800017f */
[----:B-1----:R-:W-:Y:S05]  /*6d60*/  @!P0 NANOSLEEP.SYNCS 0x989680 ;  /* 0x009896800000895d */ /* 0x002fea0003900000 */
[----:B------:R-:W1:Y:S02]  /*6d70*/  @!P0 SYNCS.PHASECHK.TRANS64 P0, [R9+URZ], R4 ;  /* 0x00000004090085a7 */ /* 0x000e64000800007f */
[----:B-1----:R-:W-:Y:S05]  /*6d80*/  @!P0 BRA `(.L_x_106) ;  /* 0xfffffffc00f08947 */ /* 0x002fea000383ffff */
[----:B------:R-:W-:Y:S05]  /*6d90*/  BRA `(.L_x_160) ;  /* 0xffffffec00087947 */ /* 0x000fea000383ffff */
.L_x_107:
[----:B0-----:R0:W1:Y:S02]  /*6da0*/  SYNCS.PHASECHK.TRANS64.TRYWAIT P0, [R8+URZ], R5 ;  /* 0x00000005080075a7 */ /* 0x001064000800017f */
[----:B-1----:R-:W-:Y:S05]  /*6db0*/  @!P0 NANOSLEEP.SYNCS 0x989680 ;  /* 0x009896800000895d */ /* 0x002fea0003900000 */
[----:B------:R-:W1:Y:S02]  /*6dc0*/  @!P0 SYNCS.PHASECHK.TRANS64 P0, [R8+URZ], R5 ;  /* 0x00000005080085a7 */ /* 0x000e64000800007f */
[----:B-1----:R-:W-:Y:S05]  /*6dd0*/  @!P0 BRA `(.L_x_107) ;  /* 0xfffffffc00f08947 */ /* 0x002fea000383ffff */
[----:B------:R-:W-:Y:S05]  /*6de0*/  BRA `(.L_x_161) ;  /* 0xffffffec00187947 */ /* 0x000fea000383ffff */
.L_x_108:
[----:B0-----:R0:W1:Y:S02]  /*6df0*/  SYNCS.PHASECHK.TRANS64.TRYWAIT P0, [R9+URZ], R4 ;  /* 0x00000004090075a7 */ /* 0x001064000800017f */
[----:B-1----:R-:W-:Y:S05]  /*6e00*/  @!P0 NANOSLEEP.SYNCS 0x989680 ;  /* 0x009896800000895d */ /* 0x002fea0003900000 */
[----:B------:R-:W1:Y:S02]  /*6e10*/  @!P0 SYNCS.PHASECHK.TRANS64 P0, [R9+URZ], R4 ;  /* 0x00000004090085a7 */ /* 0x000e64000800007f */
[----:B-1----:R-:W-:Y:S05]  /*6e20*/  @!P0 BRA `(.L_x_108) ;  /* 0xfffffffc00f08947 */ /* 0x002fea000383ffff */
[----:B------:R-:W-:Y:S05]  /*6e30*/  BRA `(.L_x_162) ;  /* 0xffffffec00287947 */ /* 0x000fea000383ffff */
.L_x_109:
[----:B0-----:R0:W1:Y:S02]  /*6e40*/  SYNCS.PHASECHK.TRANS64.TRYWAIT P0, [R8+URZ], R5 ;  /* 0x00000005080075a7 */ /* 0x001064000800017f */
[----:B-1----:R-:W-:Y:S05]  /*6e50*/  @!P0 NANOSLEEP.SYNCS 0x989680 ;  /* 0x009896800000895d */ /* 0x002fea0003900000 */
[----:B------:R-:W1:Y:S02]  /*6e60*/  @!P0 SYNCS.PHASECHK.TRANS64 P0, [R8+URZ], R5 ;  /* 0x00000005080085a7 */ /* 0x000e64000800007f */
[----:B-1----:R-:W-:Y:S05]  /*6e70*/  @!P0 BRA `(.L_x_109) ;  /* 0xfffffffc00f08947 */ /* 0x002fea000383ffff */
[----:B------:R-:W-:Y:S05]  /*6e80*/  BRA `(.L_x_163) ;  /* 0xffffffec00387947 */ /* 0x000fea000383ffff */
.L_x_110:
[----:B0-----:R0:W1:Y:S02]  /*6e90*/  SYNCS.PHASECHK.TRANS64.TRYWAIT P0, [R9+URZ], R4 ;  /* 0x00000004090075a7 */ /* 0x001064000800017f */
[----:B-1----:R-:W-:Y:S05]  /*6ea0*/  @!P0 NANOSLEEP.SYNCS 0x989680 ;  /* 0x009896800000895d */ /* 0x002fea0003900000 */
[----:B------:R-:W1:Y:S02]  /*6eb0*/  @!P0 SYNCS.PHASECHK.TRANS64 P0, [R9+URZ], R4 ;  /* 0x00000004090085a7 */ /* 0x000e64000800007f */
[----:B-1----:R-:W-:Y:S05]  /*6ec0*/  @!P0 BRA `(.L_x_110) ;  /* 0xfffffffc00f08947 */ /* 0x002fea000383ffff */
[----:B------:R-:W-:Y:S05]  /*6ed0*/  BRA `(.L_x_164) ;  /* 0xffffffec00487947 */ /* 0x000fea000383ffff */
.L_x_111:
[----:B0-----:R0:W1:Y:S02]  /*6ee0*/  SYNCS.PHASECHK.TRANS64.TRYWAIT P0, [R8+URZ], R5 ;  /* 0x00000005080075a7 */ /* 0x001064000800017f */
[----:B-1----:R-:W-:Y:S05]  /*6ef0*/  @!P0 NANOSLEEP.SYNCS 0x989680 ;  /* 0x009896800000895d */ /* 0x002fea0003900000 */
[----:B------:R-:W1:Y:S02]  /*6f00*/  @!P0 SYNCS.PHASECHK.TRANS64 P0, [R8+URZ], R5 ;  /* 0x00000005080085a7 */ /* 0x000e64000800007f */
[----:B-1----:R-:W-:Y:S05]  /*6f10*/  @!P0 BRA `(.L_x_111) ;  /* 0xfffffffc00f08947 */ /* 0x002fea000383ffff */
[----:B------:R-:W-:Y:S05]  /*6f20*/  BRA `(.L_x_165) ;  /* 0xffffffec00587947 */ /* 0x000fea000383ffff */
.L_x_112:
[----:B0-----:R0:W1:Y:S02]  /*6f30*/  SYNCS.PHASECHK.TRANS64.TRYWAIT P0, [R9+URZ], R4 ;  /* 0x00000004090075a7 */ /* 0x001064000800017f */
[----:B-1----:R-:W-:Y:S05]  /*6f40*/  @!P0 NANOSLEEP.SYNCS 0x989680 ;  /* 0x009896800000895d */ /* 0x002fea0003900000 */
[----:B------:R-:W1:Y:S02]  /*6f50*/  @!P0 SYNCS.PHASECHK.TRANS64 P0, [R9+URZ], R4 ;  /* 0x00000004090085a7 */ /* 0x000e64000800007f */
[----:B-1----:R-:W-:Y:S05]  /*6f60*/  @!P0 BRA `(.L_x_112) ;  /* 0xfffffffc00f08947 */ /* 0x002fea000383ffff */
[----:B------:R-:W-:Y:S05]  /*6f70*/  BRA `(.L_x_166) ;  /* 0xffffffec00687947 */ /* 0x000fea000383ffff */
.L_x_113:
[----:B0-----:R0:W1:Y:S02]  /*6f80*/  SYNCS.PHASECHK.TRANS64.TRYWAIT P0, [R8+URZ], R5 ;  /* 0x00000005080075a7 */ /* 0x001064000800017f */
[----:B-1----:R-:W-:Y:S05]  /*6f90*/  @!P0 NANOSLEEP.SYNCS 0x989680 ;  /* 0x009896800000895d */ /* 0x002fea0003900000 */
[----:B------:R-:W1:Y:S02]  /*6fa0*/  @!P0 SYNCS.PHASECHK.TRANS64 P0, [R8+URZ], R5 ;  /* 0x00000005080085a7 */ /* 0x000e64000800007f */
[----:B-1----:R-:W-:Y:S05]  /*6fb0*/  @!P0 BRA `(.L_x_113) ;  /* 0xfffffffc00f08947 */ /* 0x002fea000383ffff */
[----:B------:R-:W-:Y:S05]  /*6fc0*/  BRA `(.L_x_167) ;  /* 0xffffffec00787947 */ /* 0x000fea000383ffff */
.L_x_114:
[----:B0-----:R0:W1:Y:S02]  /*6fd0*/  SYNCS.PHASECHK.TRANS64.TRYWAIT P0, [R9+URZ], R4 ;  /* 0x00000004090075a7 */ /* 0x001064000800017f */
[----:B-1----:R-:W-:Y:S05]  /*6fe0*/  @!P0 NANOSLEEP.SYNCS 0x989680 ;  /* 0x009896800000895d */ /* 0x002fea0003900000 */
[----:B------:R-:W1:Y:S02]  /*6ff0*/  @!P0 SYNCS.PHASECHK.TRANS64 P0, [R9+URZ], R4 ;  /* 0x00000004090085a7 */ /* 0x000e64000800007f */
[----:B-1----:R-:W-:Y:S05]  /*7000*/  @!P0 BRA `(.L_x_114) ;  /* 0xfffffffc00f08947 */ /* 0x002fea000383ffff */
[----:B------:R-:W-:Y:S05]  /*7010*/  BRA `(.L_x_168) ;  /* 0xffffffec00887947 */ /* 0x000fea000383ffff */
.L_x_115:
[----:B0-----:R0:W1:Y:S02]  /*7020*/  SYNCS.PHASECHK.TRANS64.TRYWAIT P0, [R8+URZ], R5 ;  /* 0x00000005080075a7 */ /* 0x001064000800017f */
[----:B-1----:R-:W-:Y:S05]  /*7030*/  @!P0 NANOSLEEP.SYNCS 0x989680 ;  /* 0x009896800000895d */ /* 0x002fea0003900000 */
[----:B------:R-:W1:Y:S02]  /*7040*/  @!P0 SYNCS.PHASECHK.TRANS64 P0, [R8+URZ], R5 ;  /* 0x00000005080085a7 */ /* 0x000e64000800007f */
[----:B-1----:R-:W-:Y:S05]  /*7050*/  @!P0 BRA `(.L_x_115) ;  /* 0xfffffffc00f08947 */ /* 0x002fea000383ffff */
[----:B------:R-:W-:Y:S05]  /*7060*/  BRA `(.L_x_169) ;  /* 0xffffffec00987947 */ /* 0x000fea000383ffff */
.L_x_116:
[----:B0-----:R0:W1:Y:S02]  /*7070*/  SYNCS.PHASECHK.TRANS64.TRYWAIT P0, [R9+URZ], R4 ;  /* 0x00000004090075a7 */ /* 0x001064000800017f */
[----:B-1----:R-:W-:Y:S05]  /*7080*/  @!P0 NANOSLEEP.SYNCS 0x989680 ;  /* 0x009896800000895d */ /* 0x002fea0003900000 */
[----:B------:R-:W1:Y:S02]  /*7090*/  @!P0 SYNCS.PHASECHK.TRANS64 P0, [R9+URZ], R4 ;  /* 0x00000004090085a7 */ /* 0x000e64000800007f */
[----:B-1----:R-:W-:Y:S05]  /*70a0*/  @!P0 BRA `(.L_x_116) ;  /* 0xfffffffc00f08947 */ /* 0x002fea000383ffff */
[----:B------:R-:W-:Y:S05]  /*70b0*/  BRA `(.L_x_170) ;  /* 0xffffffec00a87947 */ /* 0x000fea000383ffff */
.L_x_117:
[----:B0-----:R0:W1:Y:S02]  /*70c0*/  SYNCS.PHASECHK.TRANS64.TRYWAIT P0, [R8+URZ], R5 ;  /* 0x00000005080075a7 */ /* 0x001064000800017f */
[----:B-1----:R-:W-:Y:S05]  /*70d0*/  @!P0 NANOSLEEP.SYNCS 0x989680 ;  /* 0x009896800000895d */ /* 0x002fea0003900000 */
[----:B------:R-:W1:Y:S02]  /*70e0*/  @!P0 SYNCS.PHASECHK.TRANS64 P0, [R8+URZ], R5 ;  /* 0x00000005080085a7 */ /* 0x000e64000800007f */
[----:B-1----:R-:W-:Y:S05]  /*70f0*/  @!P0 BRA `(.L_x_117) ;  /* 0xfffffffc00f08947 */ /* 0x002fea000383ffff */
[----:B------:R-:W-:Y:S05]  /*7100*/  BRA `(.L_x_171) ;  /* 0xffffffec00b87947 */ /* 0x000fea000383ffff */
.L_x_118:
[----:B-1----:R1:W2:Y:S02]  /*7110*/  SYNCS.PHASECHK.TRANS64.TRYWAIT P0, [R11+URZ], R6 ;  /* 0x000000060b0075a7 */ /* 0x0022a4000800017f */
[----:B--2---:R-:W-:Y:S05]  /*7120*/  @!P0 NANOSLEEP.SYNCS 0x989680 ;  /* 0x009896800000895d */ /* 0x004fea0003900000 */
[----:B------:R-:W2:Y:S02]  /*7130*/  @!P0 SYNCS.PHASECHK.TRANS64 P0, [R11+URZ], R6 ;  /* 0x000000060b0085a7 */ /* 0x000ea4000800007f */
[----:B--2---:R-:W-:Y:S05]  /*7140*/  @!P0 BRA `(.L_x_118) ;  /* 0xfffffffc00f08947 */ /* 0x004fea000383ffff */
[----:B------:R-:W-:Y:S05]  /*7150*/  BRA `(.L_x_172) ;  /* 0xffffffec00c07947 */ /* 0x000fea000383ffff */
.L_x_173:
[----:B------:R-:W-:-:S00]  /*7160*/  BRA `(.L_x_173) ;  /* 0xfffffffc00fc7947 */ /* 0x000fc0000383ffff */
[----:B------:R-:W-:-:S00]  /*7170*/  NOP ;  /* 0x0000000000007918 */ /* 0x000fc00000000000 */
        /* <DEDUP_REMOVED lines=8> */
.L_x_174:


//--------------------- .nv.global.init           --------------------------
	.section	.nv.global.init,"aw",@progbits
.nv.global.init:
	.type		$str$22,@object
	.size		$str$22,($str$23 - $str$22)
$str$22:
        /*0000*/ 	.byte	0x6b, 0x5f, 0x74, 0x69, 0x6c, 0x65, 0x5f, 0x63, 0x6f, 0x75, 0x6e, 0x74, 0x20, 0x3e, 0x3d, 0x20
        /*0010*/ 	.byte	0x31, 0x00
	.type		$str$23,@object
	.size		$str$23,(__unnamed_1 - $str$23)
$str$23:
        /*0012*/ 	.byte	0x2f, 0x74, 0x6d, 0x70, 0x2f, 0x63, 0x75, 0x74, 0x6c, 0x61, 0x73, 0x73, 0x5f, 0x73, 0x77, 0x65
        /*0022*/ 	.byte	0x65, 0x70, 0x5f, 0x73, 0x72, 0x63, 0x2f, 0x69, 0x6e, 0x63, 0x6c, 0x75, 0x64, 0x65, 0x2f, 0x63
        /*0032*/ 	.byte	0x75, 0x74, 0x6c, 0x61, 0x73, 0x73, 0x2f, 0x67, 0x65, 0x6d, 0x6d, 0x2f, 0x63, 0x6f, 0x6c, 0x6c
        /*0042*/ 	.byte	0x65, 0x63, 0x74, 0x69, 0x76, 0x65, 0x2f, 0x73, 0x6d, 0x39, 0x30, 0x5f, 0x6d, 0x6d, 0x61, 0x5f
        /*0052*/ 	.byte	0x74, 0x6d, 0x61, 0x5f, 0x67, 0x6d, 0x6d, 0x61, 0x5f, 0x73, 0x73, 0x5f, 0x77, 0x61, 0x72, 0x70
        /*0062*/ 	.byte	0x73, 0x70, 0x65, 0x63, 0x69, 0x61, 0x6c, 0x69, 0x7a, 0x65, 0x64, 0x2e, 0x68, 0x70, 0x70, 0x00
	.type		__unnamed_1,@object
	.size		__unnamed_1,(.L_0 - __unnamed_1)
__unnamed_1:
        /*0072*/ 	.byte	0x76, 0x6f, 0x69, 0x64, 0x20, 0x63, 0x75, 0x74, 0x6c, 0x61, 0x73, 0x73, 0x3a, 0x3a, 0x67, 0x65
        /* <DEDUP_REMOVED lines=179> */
        /*0bb2*/ 	.byte	0x74, 0x65, 0x3a, 0x3a, 0x69, 0x64, 0x65, 0x6e, 0x74, 0x69, 0x74, 0x79, 0x5d, 0x00
.L_0:


//--------------------- .nv.shared._ZN7cutlass13device_kernelINS_4gemm6kernel13GemmUniversalIN4cute5tupleIJiiiiEEENS1_10collective13CollectiveMmaINS1_34MainloopSm90TmaGmmaWarpSpecializedILi45ENS5_IJNS4_1CILi2EEENSA_ILi1EEESC_EEENS1_32KernelTmaWarpSpecializedPingpongEEENS5_IJNSA_ILi64EEENSA_ILi16EEENSA_ILi32EEEEEENS_6half_tENS5_IJlSC_lEEESK_SL_NS4_8TiledMMAINS4_8MMA_AtomIJNS4_4SM904GMMA25MMA_64x16x16_F32F16F16_SSILNSP_5MajorE0ELSR_0ELNSP_7ScaleInE1ELSS_1EEEEEENS4_6LayoutINS5_IJSC_SC_SC_EEENS5_IJNSA_ILi0EEESX_SX_EEEEENS5_IJNS4_10UnderscoreES10_S10_EEEEENS4_13SM90_TMA_LOADENS4_14ComposedLayoutINS4_7SwizzleILi2ELi4ELi3EEENS4_18smem_ptr_flag_bitsILi16EEENSV_INS5_IJNSA_ILi8EEESI_EEENS5_IJSI_SC_EEEEEEEvNS4_8identityENS4_23SM90_TMA_LOAD_MULTICASTES1D_vS1E_EENS_8epilogue10collective6detail29Sm90TmaWarpSpecializedAdapterINS1I_15DefaultEpilogueISK_SL_SL_NS1H_6thread17LinearCombinationISK_Li1EffLNS1M_9ScaleType4KindE0ELNS_15FloatRoundStyleE2ESK_EENS1_15EpilogueDefaultEEEEEvvEEEEvNT_6ParamsE --------------------------
	.section	.nv.shared._ZN7cutlass13device_kernelINS_4gemm6kernel13GemmUniversalIN4cute5tupleIJiiiiEEENS1_10collective13CollectiveMmaINS1_34MainloopSm90TmaGmmaWarpSpecializedILi45ENS5_IJNS4_1CILi2EEENSA_ILi1EEESC_EEENS1_32KernelTmaWarpSpecializedPingpongEEENS5_IJNSA_ILi64EEENSA_ILi16EEENSA_ILi32EEEEEENS_6half_tENS5_IJlSC_lEEESK_SL_NS4_8TiledMMAINS4_8MMA_AtomIJNS4_4SM904GMMA25MMA_64x16x16_F32F16F16_SSILNSP_5MajorE0ELSR_0ELNSP_7ScaleInE1ELSS_1EEEEEENS4_6LayoutINS5_IJSC_SC_SC_EEENS5_IJNSA_ILi0EEESX_SX_EEEEENS5_IJNS4_10UnderscoreES10_S10_EEEEENS4_13SM90_TMA_LOADENS4_14ComposedLayoutINS4_7SwizzleILi2ELi4ELi3EEENS4_18smem_ptr_flag_bitsILi16EEENSV_INS5_IJNSA_ILi8EEESI_EEENS5_IJSI_SC_EEEEEEEvNS4_8identityENS4_23SM90_TMA_LOAD_MULTICASTES1D_vS1E_EENS_8epilogue10collective6detail29Sm90TmaWarpSpecializedAdapterINS1I_15DefaultEpilogueISK_SL_SL_NS1H_6thread17LinearCombinationISK_Li1EffLNS1M_9ScaleType4KindE0ELNS_15FloatRoundStyleE2ESK_EENS1_15EpilogueDefaultEEEEEvvEEEEvNT_6ParamsE,"aw",@nobits
	.sectionflags	@""
	.align	16
	.zero		1024


//--------------------- .nv.shared.reserved.0     --------------------------
	.section	.nv.shared.reserved.0,"aw",@nobits
	.weak		__nv_reservedSMEM_offset_0_alias
	.size		__nv_reservedSMEM_offset_0_alias, 0, 0
	.other		__nv_reservedSMEM_offset_0_alias,@"STO_CUDA_RESERVED_SHARED STV_DEFAULT"
__nv_reservedSMEM_offset_0_alias:
	.zero		0


//--------------------- .nv.global                --------------------------
	.section	.nv.global,"aw",@nobits
.nv.global:
	.type		_ZN39_INTERNAL_3ccb1dbe_4_k_cu_9fb3935a_34154cute1_E,@object
	.size		_ZN39_INTERNAL_3ccb1dbe_4_k_cu_9fb3935a_34154cute1_E,(_ZN39_INTERNAL_3ccb1dbe_4_k_cu_9fb3935a_34154cuda3std3__45__cpo6cbeginE - _ZN39_INTERNAL_3ccb1dbe_4_k_cu_9fb3935a_34154cute1_E)
_ZN39_INTERNAL_3ccb1dbe_4_k_cu_9fb3935a_34154cute1_E:
	.zero		1
	.type		_ZN39_INTERNAL_3ccb1dbe_4_k_cu_9fb3935a_34154cuda3std3__45__cpo6cbeginE,@object
	.size		_ZN39_INTERNAL_3ccb1dbe_4_k_cu_9fb3935a_34154cuda3std3__45__cpo6cbeginE,(_ZN39_INTERNAL_3ccb1dbe_4_k_cu_9fb3935a_34154cuda3std3__48in_placeE - _ZN39_INTERNAL_3ccb1dbe_4_k_cu_9fb3935a_34154cuda3std3__45__cpo6cbeginE)
_ZN39_INTERNAL_3ccb1dbe_4_k_cu_9fb3935a_34154cuda3std3__45__cpo6cbeginE:
	.zero		1
	.type		_ZN39_INTERNAL_3ccb1dbe_4_k_cu_9fb3935a_34154cuda3std3__48in_placeE,@object
	.size		_ZN39_INTERNAL_3ccb1dbe_4_k_cu_9fb3935a_34154cuda3std3__48in_placeE,(_ZN39_INTERNAL_3ccb1dbe_4_k_cu_9fb3935a_34154cuda3std6ranges3__45__cpo9iter_moveE - _ZN39_INTERNAL_3ccb1dbe_4_k_cu_9fb3935a_34154cuda3std3__48in_placeE)
_ZN39_INTERNAL_3ccb1dbe_4_k_cu_9fb3935a_34154cuda3std3__48in_placeE:
	.zero		1
	.type		_ZN39_INTERNAL_3ccb1dbe_4_k_cu_9fb3935a_34154cuda3std6ranges3__45__cpo9iter_moveE,@object
	.size		_ZN39_INTERNAL_3ccb1dbe_4_k_cu_9fb3935a_34154cuda3std6ranges3__45__cpo9iter_moveE,(_ZN39_INTERNAL_3ccb1dbe_4_k_cu_9fb3935a_34154cuda3std3__45__cpo5beginE - _ZN39_INTERNAL_3ccb1dbe_4_k_cu_9fb3935a_34154cuda3std6ranges3__45__cpo9iter_moveE)
_ZN39_INTERNAL_3ccb1dbe_4_k_cu_9fb3935a_34154cuda3std6ranges3__45__cpo9iter_moveE:
	.zero		1
	.type		_ZN39_INTERNAL_3ccb1dbe_4_k_cu_9fb3935a_34154cuda3std3__45__cpo5beginE,@object
	.size		_ZN39_INTERNAL_3ccb1dbe_4_k_cu_9fb3935a_34154cuda3std3__45__cpo5beginE,(_ZN39_INTERNAL_3ccb1dbe_4_k_cu_9fb3935a_34154cuda3std3__441_GLOBAL__N__3ccb1dbe_4_k_cu_9fb3935a_34156ignoreE - _ZN39_INTERNAL_3ccb1dbe_4_k_cu_9fb3935a_34154cuda3std3__45__cpo5beginE)
_ZN39_INTERNAL_3ccb1dbe_4_k_cu_9fb3935a_34154cuda3std3__45__cpo5beginE:
	.zero		1
	.type		_ZN39_INTERNAL_3ccb1dbe_4_k_cu_9fb3935a_34154cuda3std3__441_GLOBAL__N__3ccb1dbe_4_k_cu_9fb3935a_34156ignoreE,@object
	.size		_ZN39_INTERNAL_3ccb1dbe_4_k_cu_9fb3935a_34154cuda3std3__441_GLOBAL__N__3ccb1dbe_4_k_cu_9fb3935a_34156ignoreE,(_ZN39_INTERNAL_3ccb1dbe_4_k_cu_9fb3935a_34154cute7productE - _ZN39_INTERNAL_3ccb1dbe_4_k_cu_9fb3935a_34154cuda3std3__441_GLOBAL__N__3ccb1dbe_4_k_cu_9fb3935a_34156ignoreE)
_ZN39_INTERNAL_3ccb1dbe_4_k_cu_9fb3935a_34154cuda3std3__441_GLOBAL__N__3ccb1dbe_4_k_cu_9fb3935a_34156ignoreE:
	.zero		1
	.type		_ZN39_INTERNAL_3ccb1dbe_4_k_cu_9fb3935a_34154cute7productE,@object
	.size		_ZN39_INTERNAL_3ccb1dbe_4_k_cu_9fb3935a_34154cute7productE,(_ZN39_INTERNAL_3ccb1dbe_4_k_cu_9fb3935a_34154cuda3std3__45__cpo3endE - _ZN39_INTERNAL_3ccb1dbe_4_k_cu_9fb3935a_34154cute7productE)
_ZN39_INTERNAL_3ccb1dbe_4_k_cu_9fb3935a_34154cute7productE:
	.zero		1
	.type		_ZN39_INTERNAL_3ccb1dbe_4_k_cu_9fb3935a_34154cuda3std3__45__cpo3endE,@object
	.size		_ZN39_INTERNAL_3ccb1dbe_4_k_cu_9fb3935a_34154cuda3std3__45__cpo3endE,(_ZN39_INTERNAL_3ccb1dbe_4_k_cu_9fb3935a_34154cuda3std3__419piecewise_constructE - _ZN39_INTERNAL_3ccb1dbe_4_k_cu_9fb3935a_34154cuda3std3__45__cpo3endE)
_ZN39_INTERNAL_3ccb1dbe_4_k_cu_9fb3935a_34154cuda3std3__45__cpo3endE:
	.zero		1
	.type		_ZN39_INTERNAL_3ccb1dbe_4_k_cu_9fb3935a_34154cuda3std3__419piecewise_constructE,@object
	.size		_ZN39_INTERNAL_3ccb1dbe_4_k_cu_9fb3935a_34154cuda3std3__419piecewise_constructE,(_ZN39_INTERNAL_3ccb1dbe_4_k_cu_9fb3935a_34154cuda3std3__45__cpo4cendE - _ZN39_INTERNAL_3ccb1dbe_4_k_cu_9fb3935a_34154cuda3std3__419piecewise_constructE)
_ZN39_INTERNAL_3ccb1dbe_4_k_cu_9fb3935a_34154cuda3std3__419piecewise_constructE:
	.zero		1
	.type		_ZN39_INTERNAL_3ccb1dbe_4_k_cu_9fb3935a_34154cuda3std3__45__cpo4cendE,@object
	.size		_ZN39_INTERNAL_3ccb1dbe_4_k_cu_9fb3935a_34154cuda3std3__45__cpo4cendE,(_ZN39_INTERNAL_3ccb1dbe_4_k_cu_9fb3935a_34154cuda3std6ranges3__45__cpo4swapE - _ZN39_INTERNAL_3ccb1dbe_4_k_cu_9fb3935a_34154cuda3std3__45__cpo4cendE)
_ZN39_INTERNAL_3ccb1dbe_4_k_cu_9fb3935a_34154cuda3std3__45__cpo4cendE:
	.zero		1
	.type		_ZN39_INTERNAL_3ccb1dbe_4_k_cu_9fb3935a_34154cuda3std6ranges3__45__cpo4swapE,@object
	.size		_ZN39_INTERNAL_3ccb1dbe_4_k_cu_9fb3935a_34154cuda3std6ranges3__45__cpo4swapE,(.L_8 - _ZN39_INTERNAL_3ccb1dbe_4_k_cu_9fb3935a_34154cuda3std6ranges3__45__cpo4swapE)
_ZN39_INTERNAL_3ccb1dbe_4_k_cu_9fb3935a_34154cuda3std6ranges3__45__cpo4swapE:
	.zero		1
.L_8:


//--------------------- .nv.constant0._ZN7cutlass13device_kernelINS_4gemm6kernel13GemmUniversalIN4cute5tupleIJiiiiEEENS1_10collective13CollectiveMmaINS1_34MainloopSm90TmaGmmaWarpSpecializedILi45ENS5_IJNS4_1CILi2EEENSA_ILi1EEESC_EEENS1_32KernelTmaWarpSpecializedPingpongEEENS5_IJNSA_ILi64EEENSA_ILi16EEENSA_ILi32EEEEEENS_6half_tENS5_IJlSC_lEEESK_SL_NS4_8TiledMMAINS4_8MMA_AtomIJNS4_4SM904GMMA25MMA_64x16x16_F32F16F16_SSILNSP_5MajorE0ELSR_0ELNSP_7ScaleInE1ELSS_1EEEEEENS4_6LayoutINS5_IJSC_SC_SC_EEENS5_IJNSA_ILi0EEESX_SX_EEEEENS5_IJNS4_10UnderscoreES10_S10_EEEEENS4_13SM90_TMA_LOADENS4_14ComposedLayoutINS4_7SwizzleILi2ELi4ELi3EEENS4_18smem_ptr_flag_bitsILi16EEENSV_INS5_IJNSA_ILi8EEESI_EEENS5_IJSI_SC_EEEEEEEvNS4_8identityENS4_23SM90_TMA_LOAD_MULTICASTES1D_vS1E_EENS_8epilogue10collective6detail29Sm90TmaWarpSpecializedAdapterINS1I_15DefaultEpilogueISK_SL_SL_NS1H_6thread17LinearCombinationISK_Li1EffLNS1M_9ScaleType4KindE0ELNS_15FloatRoundStyleE2ESK_EENS1_15EpilogueDefaultEEEEEvvEEEEvNT_6ParamsE --------------------------
	.section	.nv.constant0._ZN7cutlass13device_kernelINS_4gemm6kernel13GemmUniversalIN4cute5tupleIJiiiiEEENS1_10collective13CollectiveMmaINS1_34MainloopSm90TmaGmmaWarpSpecializedILi45ENS5_IJNS4_1CILi2EEENSA_ILi1EEESC_EEENS1_32KernelTmaWarpSpecializedPingpongEEENS5_IJNSA_ILi64EEENSA_ILi16EEENSA_ILi32EEEEEENS_6half_tENS5_IJlSC_lEEESK_SL_NS4_8TiledMMAINS4_8MMA_AtomIJNS4_4SM904GMMA25MMA_64x16x16_F32F16F16_SSILNSP_5MajorE0ELSR_0ELNSP_7ScaleInE1ELSS_1EEEEEENS4_6LayoutINS5_IJSC_SC_SC_EEENS5_IJNSA_ILi0EEESX_SX_EEEEENS5_IJNS4_10UnderscoreES10_S10_EEEEENS4_13SM90_TMA_LOADENS4_14ComposedLayoutINS4_7SwizzleILi2ELi4ELi3EEENS4_18smem_ptr_flag_bitsILi16EEENSV_INS5_IJNSA_ILi8EEESI_EEENS5_IJSI_SC_EEEEEEEvNS4_8identityENS4_23SM90_TMA_LOAD_MULTICASTES1D_vS1E_EENS_8epilogue10collective6detail29Sm90TmaWarpSpecializedAdapterINS1I_15DefaultEpilogueISK_SL_SL_NS1H_6thread17LinearCombinationISK_Li1EffLNS1M_9ScaleType4KindE0ELNS_15FloatRoundStyleE2ESK_EENS1_15EpilogueDefaultEEEEEvvEEEEvNT_6ParamsE,"a",@progbits
	.sectionflags	@""
	.align	4
.nv.constant0._ZN7cutlass13device_kernelINS_4gemm6kernel13GemmUniversalIN4cute5tupleIJiiiiEEENS1_10collective13CollectiveMmaINS1_34MainloopSm90TmaGmmaWarpSpecializedILi45ENS5_IJNS4_1CILi2EEENSA_ILi1EEESC_EEENS1_32KernelTmaWarpSpecializedPingpongEEENS5_IJNSA_ILi64EEENSA_ILi16EEENSA_ILi32EEEEEENS_6half_tENS5_IJlSC_lEEESK_SL_NS4_8TiledMMAINS4_8MMA_AtomIJNS4_4SM904GMMA25MMA_64x16x16_F32F16F16_SSILNSP_5MajorE0ELSR_0ELNSP_7ScaleInE1ELSS_1EEEEEENS4_6LayoutINS5_IJSC_SC_SC_EEENS5_IJNSA_ILi0EEESX_SX_EEEEENS5_IJNS4_10UnderscoreES10_S10_EEEEENS4_13SM90_TMA_LOADENS4_14ComposedLayoutINS4_7SwizzleILi2ELi4ELi3EEENS4_18smem_ptr_flag_bitsILi16EEENSV_INS5_IJNSA_ILi8EEESI_EEENS5_IJSI_SC_EEEEEEEvNS4_8identityENS4_23SM90_TMA_LOAD_MULTICASTES1D_vS1E_EENS_8epilogue10collective6detail29Sm90TmaWarpSpecializedAdapterINS1I_15DefaultEpilogueISK_SL_SL_NS1H_6thread17LinearCombinationISK_Li1EffLNS1M_9ScaleType4KindE0ELNS_15FloatRoundStyleE2ESK_EENS1_15EpilogueDefaultEEEEEvvEEEEvNT_6ParamsE:
	.zero		1664


//--------------------- SYMBOLS --------------------------

	.type		.nv.reservedSmem.offset0,@object
	.size		.nv.reservedSmem.offset0,0x4
	.type		__assertfail,@function
